def attn_fwd(
    Q,
    K,
    V,
    Out,
    Lse,
    sm_scale,
    stride_qz,
    stride_qh,
    stride_qm,
    stride_qk,
    stride_kz,
    stride_kh,
    stride_kn,
    stride_kk,
    stride_vz,
    stride_vh,
    stride_vn,
    stride_vk,
    stride_oz,
    stride_oh,
    stride_om,
    stride_ok,
    seqlen_q,
    seqlen_k,
    BLOCK_M: tl.constexpr,
    BLOCK_N: tl.constexpr,
    HEAD_DIM: tl.constexpr,
    CAUSAL: tl.constexpr,
):
    start_m = tl.program_id(0)
    off_hz = tl.program_id(1)
    q_off = off_hz * stride_qh
    k_off = off_hz * stride_kh
    v_off = off_hz * stride_vh
    offs_m = start_m * BLOCK_M + tl.arange(0, BLOCK_M)
    offs_d = tl.arange(0, HEAD_DIM)
    offs_n = tl.arange(0, BLOCK_N)
    q_ptrs = Q + q_off + offs_m[:, None] * stride_qm + offs_d[None, :] * stride_qk
    k_ptrs = K + k_off + offs_d[:, None] * stride_kk + offs_n[None, :] * stride_kn
    v_ptrs = V + v_off + offs_n[:, None] * stride_vn + offs_d[None, :] * stride_vk
    m_i = tl.full([BLOCK_M], float("-inf"), dtype=tl.float32)
    l_i = tl.zeros([BLOCK_M], dtype=tl.float32) + 1.0
    acc = tl.zeros([BLOCK_M, HEAD_DIM], dtype=tl.float32)
    q = tl.load(q_ptrs)
    acc, l_i, m_i = _attn_fwd_inner(
        acc,
        l_i,
        m_i,
        q,
        k_ptrs,
        v_ptrs,
        sm_scale,
        stride_kn,
        stride_vn,
        start_m,
        seqlen_k,
        BLOCK_M,
        BLOCK_N,
        HEAD_DIM,
        CAUSAL,
    )
    acc = acc / l_i[:, None]
    lse = m_i + tl.math.log2(l_i) / 1.4426950408889634
    o_ptrs = (
        Out
        + off_hz * stride_oh
        + offs_m[:, None] * stride_om
        + offs_d[None, :] * stride_ok
    )
    tl.store(o_ptrs, acc.to(Out.dtype.element_ty))
    tl.store(Lse + off_hz * seqlen_q + offs_m, lse)

# config = {"BLOCK_M": 64, "BLOCK_N": 128, "HEAD_DIM": 64, "arch": "sm_100", "causal": true, "dtype": "bf16", "num_stages": 2, "num_warps": 8}
# arch = sm_100


// ===== COMPILED SASS (sm_100a) =====

	.target	sm_100a

	.elftype	@"ET_EXEC"


//--------------------- .note.nv.tkinfo           --------------------------
	.section	.note.nv.tkinfo,"",@"SHT_NOTE"
	.sectionflags	@"SHF_NOTE_NV_TKINFO"
	.tkinfo
        /*0018*/ 	.word	0x00000081
        /*0030*/ 	.string	""
        /*0030*/ 	.string	"ptxas-blackwell"
        /*0030*/ 	.string	"Cuda compilation tools, release 12.9, V12.9.86"
        /*0030*/ 	.string	"Build cuda_12.9.r12.9/compiler.36037853_0"
        /*0030*/ 	.string	"-v  -suppress-debug-info  -lineinfo  -arch sm_100a "



//--------------------- .note.nv.cuver            --------------------------
	.section	.note.nv.cuver,"",@"SHT_NOTE"
	.sectionflags	@"SHF_NOTE_NV_CUVER"
        /*0018*/ 	.short	0x0001
        /*001a*/ 	.short	0x0064
        /*001c*/ 	.short	0x0001
        /*001e*/ 	.short	0x0000
        /*0020*/ 	.short	0x0001
        /*0022*/ 	.short	0x0000


//--------------------- .nv.info                  --------------------------
	.section	.nv.info,"",@"SHT_CUDA_INFO"
	.align	4


	//----- nvinfo : EIATTR_REGCOUNT
	.align		4
        /*0000*/ 	.byte	0x04, 0x2f
        /*0002*/ 	.short	(.L_5 - .L_4)
	.align		4
.L_4:
        /*0004*/ 	.word	index@(attn_fwd)
        /*0008*/ 	.word	0x000000ed


	//----- nvinfo : EIATTR_FRAME_SIZE
	.align		4
.L_5:
        /*000c*/ 	.byte	0x04, 0x11
        /*000e*/ 	.short	(.L_7 - .L_6)
	.align		4
.L_6:
        /*0010*/ 	.word	index@($__internal_2_$__cuda_sm10x_tcgen05_guardrail_trap_unallocated_columns_being_dealloced)
        /*0014*/ 	.word	0x00000000


	//----- nvinfo : EIATTR_FRAME_SIZE
	.align		4
.L_7:
        /*0018*/ 	.byte	0x04, 0x11
        /*001a*/ 	.short	(.L_9 - .L_8)
	.align		4
.L_8:
        /*001c*/ 	.word	index@($__internal_1_$__cuda_sm10x_tcgen05_guardrail_trap_phase_invalid_during_alloc)
        /*0020*/ 	.word	0x00000000


	//----- nvinfo : EIATTR_FRAME_SIZE
	.align		4
.L_9:
        /*0024*/ 	.byte	0x04, 0x11
        /*0026*/ 	.short	(.L_11 - .L_10)
	.align		4
.L_10:
        /*0028*/ 	.word	index@($__internal_0_$__cuda_sm10x_tcgen05_guardrail_trap_col_being_dealloced_not_returned_by_alloc)
        /*002c*/ 	.word	0x00000000


	//----- nvinfo : EIATTR_FRAME_SIZE
	.align		4
.L_11:
        /*0030*/ 	.byte	0x04, 0x11
        /*0032*/ 	.short	(.L_13 - .L_12)
	.align		4
.L_12:
        /*0034*/ 	.word	index@(attn_fwd)
        /*0038*/ 	.word	0x00000000


	//----- nvinfo : EIATTR_MIN_STACK_SIZE
	.align		4
.L_13:
        /*003c*/ 	.byte	0x04, 0x12
        /*003e*/ 	.short	(.L_15 - .L_14)
	.align		4
.L_14:
        /*0040*/ 	.word	index@(attn_fwd)
        /*0044*/ 	.word	0x00000000
.L_15:


//--------------------- .nv.info.attn_fwd         --------------------------
	.section	.nv.info.attn_fwd,"",@"SHT_CUDA_INFO"
	.sectionflags	@""
	.align	4


	//----- nvinfo : EIATTR_CUDA_API_VERSION
	.align		4
        /*0000*/ 	.byte	0x04, 0x37
        /*0002*/ 	.short	(.L_17 - .L_16)
.L_16:
        /*0004*/ 	.word	0x00000081


	//----- nvinfo : EIATTR_KPARAM_INFO
	.align		4
.L_17:
        /*0008*/ 	.byte	0x04, 0x17
        /*000a*/ 	.short	(.L_19 - .L_18)
.L_18:
        /*000c*/ 	.word	0x00000000
        /*0010*/ 	.short	0x0019
        /*0012*/ 	.short	0x0080
        /*0014*/ 	.byte	0x00, 0xf4, 0x21, 0x00


	//----- nvinfo : EIATTR_KPARAM_INFO
	.align		4
.L_19:
        /*0018*/ 	.byte	0x04, 0x17
        /*001a*/ 	.short	(.L_21 - .L_20)
.L_20:
        /*001c*/ 	.word	0x00000000
        /*0020*/ 	.short	0x0018
        /*0022*/ 	.short	0x0078
        /*0024*/ 	.byte	0x00, 0xf4, 0x21, 0x00


	//----- nvinfo : EIATTR_KPARAM_INFO
	.align		4
.L_21:
        /*0028*/ 	.byte	0x04, 0x17
        /*002a*/ 	.short	(.L_23 - .L_22)
.L_22:
        /*002c*/ 	.word	0x00000000
        /*0030*/ 	.short	0x0017
        /*0032*/ 	.short	0x0070
        /*0034*/ 	.byte	0x00, 0xf0, 0x11, 0x00


	//----- nvinfo : EIATTR_KPARAM_INFO
	.align		4
.L_23:
        /*0038*/ 	.byte	0x04, 0x17
        /*003a*/ 	.short	(.L_25 - .L_24)
.L_24:
        /*003c*/ 	.word	0x00000000
        /*0040*/ 	.short	0x0016
        /*0042*/ 	.short	0x006c
        /*0044*/ 	.byte	0x00, 0xf0, 0x11, 0x00


	//----- nvinfo : EIATTR_KPARAM_INFO
	.align		4
.L_25:
        /*0048*/ 	.byte	0x04, 0x17
        /*004a*/ 	.short	(.L_27 - .L_26)
.L_26:
        /*004c*/ 	.word	0x00000000
        /*0050*/ 	.short	0x0015
        /*0052*/ 	.short	0x0068
        /*0054*/ 	.byte	0x00, 0xf0, 0x11, 0x00


	//----- nvinfo : EIATTR_KPARAM_INFO
	.align		4
.L_27:
        /*0058*/ 	.byte	0x04, 0x17
        /*005a*/ 	.short	(.L_29 - .L_28)
.L_28:
        /*005c*/ 	.word	0x00000000
        /*0060*/ 	.short	0x0014
        /*0062*/ 	.short	0x0064
        /*0064*/ 	.byte	0x00, 0xf0, 0x11, 0x00


	//----- nvinfo : EIATTR_KPARAM_INFO
	.align		4
.L_29:
        /*0068*/ 	.byte	0x04, 0x17
        /*006a*/ 	.short	(.L_31 - .L_30)
.L_30:
        /*006c*/ 	.word	0x00000000
        /*0070*/ 	.short	0x0013
        /*0072*/ 	.short	0x0060
        /*0074*/ 	.byte	0x00, 0xf0, 0x11, 0x00


	//----- nvinfo : EIATTR_KPARAM_INFO
	.align		4
.L_31:
        /*0078*/ 	.byte	0x04, 0x17
        /*007a*/ 	.short	(.L_33 - .L_32)
.L_32:
        /*007c*/ 	.word	0x00000000
        /*0080*/ 	.short	0x0012
        /*0082*/ 	.short	0x005c
        /*0084*/ 	.byte	0x00, 0xf0, 0x11, 0x00


	//----- nvinfo : EIATTR_KPARAM_INFO
	.align		4
.L_33:
        /*0088*/ 	.byte	0x04, 0x17
        /*008a*/ 	.short	(.L_35 - .L_34)
.L_34:
        /*008c*/ 	.word	0x00000000
        /*0090*/ 	.short	0x0011
        /*0092*/ 	.short	0x0058
        /*0094*/ 	.byte	0x00, 0xf0, 0x11, 0x00


	//----- nvinfo : EIATTR_KPARAM_INFO
	.align		4
.L_35:
        /*0098*/ 	.byte	0x04, 0x17
        /*009a*/ 	.short	(.L_37 - .L_36)
.L_36:
        /*009c*/ 	.word	0x00000000
        /*00a0*/ 	.short	0x0010
        /*00a2*/ 	.short	0x0054
        /*00a4*/ 	.byte	0x00, 0xf0, 0x11, 0x00


	//----- nvinfo : EIATTR_KPARAM_INFO
	.align		4
.L_37:
        /*00a8*/ 	.byte	0x04, 0x17
        /*00aa*/ 	.short	(.L_39 - .L_38)
.L_38:
        /*00ac*/ 	.word	0x00000000
        /*00b0*/ 	.short	0x000f
        /*00b2*/ 	.short	0x0050
        /*00b4*/ 	.byte	0x00, 0xf0, 0x11, 0x00


	//----- nvinfo : EIATTR_KPARAM_INFO
	.align		4
.L_39:
        /*00b8*/ 	.byte	0x04, 0x17
        /*00ba*/ 	.short	(.L_41 - .L_40)
.L_40:
        /*00bc*/ 	.word	0x00000000
        /*00c0*/ 	.short	0x000e
        /*00c2*/ 	.short	0x004c
        /*00c4*/ 	.byte	0x00, 0xf0, 0x11, 0x00


	//----- nvinfo : EIATTR_KPARAM_INFO
	.align		4
.L_41:
        /*00c8*/ 	.byte	0x04, 0x17
        /*00ca*/ 	.short	(.L_43 - .L_42)
.L_42:
        /*00cc*/ 	.word	0x00000000
        /*00d0*/ 	.short	0x000d
        /*00d2*/ 	.short	0x0048
        /*00d4*/ 	.byte	0x00, 0xf0, 0x11, 0x00


	//----- nvinfo : EIATTR_KPARAM_INFO
	.align		4
.L_43:
        /*00d8*/ 	.byte	0x04, 0x17
        /*00da*/ 	.short	(.L_45 - .L_44)
.L_44:
        /*00dc*/ 	.word	0x00000000
        /*00e0*/ 	.short	0x000c
        /*00e2*/ 	.short	0x0044
        /*00e4*/ 	.byte	0x00, 0xf0, 0x11, 0x00


	//----- nvinfo : EIATTR_KPARAM_INFO
	.align		4
.L_45:
        /*00e8*/ 	.byte	0x04, 0x17
        /*00ea*/ 	.short	(.L_47 - .L_46)
.L_46:
        /*00ec*/ 	.word	0x00000000
        /*00f0*/ 	.short	0x000b
        /*00f2*/ 	.short	0x0040
        /*00f4*/ 	.byte	0x00, 0xf0, 0x11, 0x00


	//----- nvinfo : EIATTR_KPARAM_INFO
	.align		4
.L_47:
        /*00f8*/ 	.byte	0x04, 0x17
        /*00fa*/ 	.short	(.L_49 - .L_48)
.L_48:
        /*00fc*/ 	.word	0x00000000
        /*0100*/ 	.short	0x000a
        /*0102*/ 	.short	0x003c
        /*0104*/ 	.byte	0x00, 0xf0, 0x11, 0x00


	//----- nvinfo : EIATTR_KPARAM_INFO
	.align		4
.L_49:
        /*0108*/ 	.byte	0x04, 0x17
        /*010a*/ 	.short	(.L_51 - .L_50)
.L_50:
        /*010c*/ 	.word	0x00000000
        /*0110*/ 	.short	0x0009
        /*0112*/ 	.short	0x0038
        /*0114*/ 	.byte	0x00, 0xf0, 0x11, 0x00


	//----- nvinfo : EIATTR_KPARAM_INFO
	.align		4
.L_51:
        /*0118*/ 	.byte	0x04, 0x17
        /*011a*/ 	.short	(.L_53 - .L_52)
.L_52:
        /*011c*/ 	.word	0x00000000
        /*0120*/ 	.short	0x0008
        /*0122*/ 	.short	0x0034
        /*0124*/ 	.byte	0x00, 0xf0, 0x11, 0x00


	//----- nvinfo : EIATTR_KPARAM_INFO
	.align		4
.L_53:
        /*0128*/ 	.byte	0x04, 0x17
        /*012a*/ 	.short	(.L_55 - .L_54)
.L_54:
        /*012c*/ 	.word	0x00000000
        /*0130*/ 	.short	0x0007
        /*0132*/ 	.short	0x0030
        /*0134*/ 	.byte	0x00, 0xf0, 0x11, 0x00


	//----- nvinfo : EIATTR_KPARAM_INFO
	.align		4
.L_55:
        /*0138*/ 	.byte	0x04, 0x17
        /*013a*/ 	.short	(.L_57 - .L_56)
.L_56:
        /*013c*/ 	.word	0x00000000
        /*0140*/ 	.short	0x0006
        /*0142*/ 	.short	0x002c
        /*0144*/ 	.byte	0x00, 0xf0, 0x11, 0x00


	//----- nvinfo : EIATTR_KPARAM_INFO
	.align		4
.L_57:
        /*0148*/ 	.byte	0x04, 0x17
        /*014a*/ 	.short	(.L_59 - .L_58)
.L_58:
        /*014c*/ 	.word	0x00000000
        /*0150*/ 	.short	0x0005
        /*0152*/ 	.short	0x0028
        /*0154*/ 	.byte	0x00, 0xf0, 0x11, 0x00


	//----- nvinfo : EIATTR_KPARAM_INFO
	.align		4
.L_59:
        /*0158*/ 	.byte	0x04, 0x17
        /*015a*/ 	.short	(.L_61 - .L_60)
.L_60:
        /*015c*/ 	.word	0x00000000
        /*0160*/ 	.short	0x0004
        /*0162*/ 	.short	0x0020
        /*0164*/ 	.byte	0x00, 0xf4, 0x21, 0x00


	//----- nvinfo : EIATTR_KPARAM_INFO
	.align		4
.L_61:
        /*0168*/ 	.byte	0x04, 0x17
        /*016a*/ 	.short	(.L_63 - .L_62)
.L_62:
        /*016c*/ 	.word	0x00000000
        /*0170*/ 	.short	0x0003
        /*0172*/ 	.short	0x0018
        /*0174*/ 	.byte	0x00, 0xf4, 0x21, 0x00


	//----- nvinfo : EIATTR_KPARAM_INFO
	.align		4
.L_63:
        /*0178*/ 	.byte	0x04, 0x17
        /*017a*/ 	.short	(.L_65 - .L_64)
.L_64:
        /*017c*/ 	.word	0x00000000
        /*0180*/ 	.short	0x0002
        /*0182*/ 	.short	0x0010
        /*0184*/ 	.byte	0x00, 0xf4, 0x21, 0x00


	//----- nvinfo : EIATTR_KPARAM_INFO
	.align		4
.L_65:
        /*0188*/ 	.byte	0x04, 0x17
        /*018a*/ 	.short	(.L_67 - .L_66)
.L_66:
        /*018c*/ 	.word	0x00000000
        /*0190*/ 	.short	0x0001
        /*0192*/ 	.short	0x0008
        /*0194*/ 	.byte	0x00, 0xf4, 0x21, 0x00


	//----- nvinfo : EIATTR_KPARAM_INFO
	.align		4
.L_67:
        /*0198*/ 	.byte	0x04, 0x17
        /*019a*/ 	.short	(.L_69 - .L_68)
.L_68:
        /*019c*/ 	.word	0x00000000
        /*01a0*/ 	.short	0x0000
        /*01a2*/ 	.short	0x0000
        /*01a4*/ 	.byte	0x00, 0xf4, 0x21, 0x00


	//----- nvinfo : EIATTR_AT_ENTRY_FRAGMENTS
	.align		4
.L_69:
        /*01a8*/ 	.byte	0x04, 0x4f
        /*01aa*/ 	.short	(.L_71 - .L_70)


	//   ....[0]....
.L_70:
        /*01ac*/ 	.word	0x00000004


	//----- nvinfo : EIATTR_RESERVED_SMEM_USED
	.align		4
.L_71:
        /*01b0*/ 	.byte	0x01, 0x41
	.zero		2


	//----- nvinfo : EIATTR_SPARSE_MMA_MASK
	.align		4
        /*01b4*/ 	.byte	0x03, 0x50
        /*01b6*/ 	.short	0x0000


	//----- nvinfo : EIATTR_TCGEN05_1CTA_USED
	.align		4
        /*01b8*/ 	.byte	0x01, 0x51
	.zero		2


	//----- nvinfo : EIATTR_MAXREG_COUNT
	.align		4
        /*01bc*/ 	.byte	0x03, 0x1b
        /*01be*/ 	.short	0x00ff


	//----- nvinfo : EIATTR_NUM_BARRIERS
	.align		4
        /*01c0*/ 	.byte	0x02, 0x4c
        /*01c2*/ 	.byte	0x01
	.zero		1


	//----- nvinfo : EIATTR_INT_WARP_WIDE_INSTR_OFFSETS
	.align		4
        /*01c4*/ 	.byte	0x04, 0x31
        /*01c6*/ 	.short	(.L_73 - .L_72)


	//   ....[0]....
.L_72:
        /*01c8*/ 	.word	0x00001160


	//   ....[1]....
        /*01cc*/ 	.word	0x00001170


	//   ....[2]....
        /*01d0*/ 	.word	0x00001700


	//   ....[3]....
        /*01d4*/ 	.word	0x000017c0


	//   ....[4]....
        /*01d8*/ 	.word	0x00004b40


	//   ....[5]....
        /*01dc*/ 	.word	0x00007ea0


	//   ....[6]....
        /*01e0*/ 	.word	0x00007ef0


	//----- nvinfo : EIATTR_COOP_GROUP_MASK_REGIDS
	.align		4
.L_73:
        /*01e4*/ 	.byte	0x04, 0x29
        /*01e6*/ 	.short	(.L_75 - .L_74)


	//   ....[0]....
.L_74:
        /*01e8*/ 	.word	0xffffffff


	//   ....[1]....
        /*01ec*/ 	.word	0xffffffff


	//   ....[2]....
        /*01f0*/ 	.word	0xffffffff


	//   ....[3]....
        /*01f4*/ 	.word	0xffffffff


	//   ....[4]....
        /*01f8*/ 	.word	0xffffffff


	//   ....[5]....
        /*01fc*/ 	.word	0xffffffff


	//   ....[6]....
        /*0200*/ 	.word	0xffffffff


	//   ....[7]....
        /*0204*/ 	.word	0xffffffff


	//   ....[8]....
        /*0208*/ 	.word	0xffffffff


	//   ....[9]....
        /*020c*/ 	.word	0xffffffff


	//   ....[10]....
        /*0210*/ 	.word	0xffffffff


	//   ....[11]....
        /*0214*/ 	.word	0xffffffff


	//----- nvinfo : EIATTR_COOP_GROUP_INSTR_OFFSETS
	.align		4
.L_75:
        /*0218*/ 	.byte	0x04, 0x28
        /*021a*/ 	.short	(.L_77 - .L_76)


	//   ....[0]....
.L_76:
        /*021c*/ 	.word	0x00000060


	//   ....[1]....
        /*0220*/ 	.word	0x00000320


	//   ....[2]....
        /*0224*/ 	.word	0x000026d0


	//   ....[3]....
        /*0228*/ 	.word	0x00002910


	//   ....[4]....
        /*022c*/ 	.word	0x00003400


	//   ....[5]....
        /*0230*/ 	.word	0x00003770


	//   ....[6]....
        /*0234*/ 	.word	0x00005880


	//   ....[7]....
        /*0238*/ 	.word	0x000058d0


	//   ....[8]....
        /*023c*/ 	.word	0x00006150


	//   ....[9]....
        /*0240*/ 	.word	0x000061a0


	//   ....[10]....
        /*0244*/ 	.word	0x00007d30


	//   ....[11]....
        /*0248*/ 	.word	0x00007fa0


	//----- nvinfo : EIATTR_VRC_CTA_INIT_COUNT
	.align		4
.L_77:
        /*024c*/ 	.byte	0x02, 0x4a
        /*024e*/ 	.byte	0x80
	.zero		1


	//----- nvinfo : EIATTR_MBARRIER_INSTR_OFFSETS
	.align		4
        /*0250*/ 	.byte	0x04, 0x39
        /*0252*/ 	.short	(.L_79 - .L_78)


	//   ....[0]....
.L_78:
        /*0254*/ 	.word	0x000014a0
        /*0258*/ 	.word	0x000000ff
        /*025c*/ 	.word	0x00000000
        /*0260*/ 	.short	0x0100
        /*0262*/ 	.byte	0x13
	.zero		1


	//   ....[1]....
        /*0264*/ 	.word	0x000017b0
        /*0268*/ 	.word	0x000000ff
        /*026c*/ 	.word	0x0000e008
        /*0270*/ 	.short	0x0100
        /*0272*/ 	.byte	0x10
	.zero		1


	//   ....[2]....
        /*0274*/ 	.word	0x00001a00
        /*0278*/ 	.word	0x000000ff
        /*027c*/ 	.word	0x00004000
        /*0280*/ 	.short	0x0100
        /*0282*/ 	.byte	0x10
	.zero		1


	//   ....[3]....
        /*0284*/ 	.word	0x00001c50
        /*0288*/ 	.word	0x000000ff
        /*028c*/ 	.word	0x00004000
        /*0290*/ 	.short	0x010a
        /*0292*/ 	.byte	0x10
	.zero		1


	//   ....[4]....
        /*0294*/ 	.word	0x00001da0
        /*0298*/ 	.word	0x000000ff
        /*029c*/ 	.word	0x00004000
        /*02a0*/ 	.short	0x0108
        /*02a2*/ 	.byte	0x10
	.zero		1


	//   ....[5]....
        /*02a4*/ 	.word	0x00004d80
        /*02a8*/ 	.word	0x000000ff
        /*02ac*/ 	.word	0x0000e010
        /*02b0*/ 	.short	0x0100
        /*02b2*/ 	.byte	0x10
	.zero		1


	//   ....[6]....
        /*02b4*/ 	.word	0x00004ee0
        /*02b8*/ 	.word	0x000000ff
        /*02bc*/ 	.word	0x0000e010
        /*02c0*/ 	.short	0x010a
        /*02c2*/ 	.byte	0x10
	.zero		1


	//   ....[7]....
        /*02c4*/ 	.word	0x00004fd0
        /*02c8*/ 	.word	0x000000ff
        /*02cc*/ 	.word	0x0000e010
        /*02d0*/ 	.short	0x0108
        /*02d2*/ 	.byte	0x10
	.zero		1


	//   ....[8]....
        /*02d4*/ 	.word	0x000061f0
        /*02d8*/ 	.word	0x000000ff
        /*02dc*/ 	.word	0x00000000
        /*02e0*/ 	.short	0x010a
        /*02e2*/ 	.byte	0x13
	.zero		1


	//   ....[9]....
        /*02e4*/ 	.word	0x00006f40
        /*02e8*/ 	.word	0x000000ff
        /*02ec*/ 	.word	0x00000000
        /*02f0*/ 	.short	0x010a
        /*02f2*/ 	.byte	0x13
	.zero		1


	//   ....[10]....
        /*02f4*/ 	.word	0x000070d0
        /*02f8*/ 	.word	0x000000ff
        /*02fc*/ 	.word	0x0000e000
        /*0300*/ 	.short	0x0108
        /*0302*/ 	.byte	0x10
	.zero		1


	//   ....[11]....
        /*0304*/ 	.word	0x00007190
        /*0308*/ 	.word	0x000000ff
        /*030c*/ 	.word	0x0000e008
        /*0310*/ 	.short	0x0108
        /*0312*/ 	.byte	0x10
	.zero		1


	//   ....[12]....
        /*0314*/ 	.word	0x00007fc0
        /*0318*/ 	.word	0x000000ff
        /*031c*/ 	.word	0x00004000
        /*0320*/ 	.short	0x010a
        /*0322*/ 	.byte	0x10
	.zero		1


	//   ....[13]....
        /*0324*/ 	.word	0x00007ff0
        /*0328*/ 	.word	0x000000ff
        /*032c*/ 	.word	0x0000e010
        /*0330*/ 	.short	0x010a
        /*0332*/ 	.byte	0x10
	.zero		1


	//   ....[14]....
        /*0334*/ 	.word	0x00008020
        /*0338*/ 	.word	0x000000ff
        /*033c*/ 	.word	0x00000000
        /*0340*/ 	.short	0x010a
        /*0342*/ 	.byte	0x13
	.zero		1


	//   ....[15]....
        /*0344*/ 	.word	0x00008050
        /*0348*/ 	.word	0x000000ff
        /*034c*/ 	.word	0x00000000
        /*0350*/ 	.short	0x010a
        /*0352*/ 	.byte	0x13
	.zero		1


	//----- nvinfo : EIATTR_NUM_MBARRIERS
	.align		4
.L_79:
        /*0354*/ 	.byte	0x03, 0x38
        /*0356*/ 	.short	0xffff


	//----- nvinfo : EIATTR_EXIT_INSTR_OFFSETS
	.align		4
        /*0358*/ 	.byte	0x04, 0x1c
        /*035a*/ 	.short	(.L_81 - .L_80)


	//   ....[0]....
.L_80:
        /*035c*/ 	.word	0x00007fb0


	//----- nvinfo : EIATTR_REQNTID
	.align		4
.L_81:
        /*0360*/ 	.byte	0x04, 0x10
        /*0362*/ 	.short	(.L_83 - .L_82)
.L_82:
        /*0364*/ 	.word	0x00000100
        /*0368*/ 	.word	0x00000001
        /*036c*/ 	.word	0x00000001


	//----- nvinfo : EIATTR_CRS_STACK_SIZE
	.align		4
.L_83:
        /*0370*/ 	.byte	0x04, 0x1e
        /*0372*/ 	.short	(.L_85 - .L_84)
.L_84:
        /*0374*/ 	.word	0x00000000


	//----- nvinfo : EIATTR_CBANK_PARAM_SIZE
	.align		4
.L_85:
        /*0378*/ 	.byte	0x03, 0x19
        /*037a*/ 	.short	0x0088


	//----- nvinfo : EIATTR_PARAM_CBANK
	.align		4
        /*037c*/ 	.byte	0x04, 0x0a
        /*037e*/ 	.short	(.L_87 - .L_86)
	.align		4
.L_86:
        /*0380*/ 	.word	index@(.nv.constant0.attn_fwd)
        /*0384*/ 	.short	0x0380
        /*0386*/ 	.short	0x0088


	//----- nvinfo : EIATTR_SW_WAR
	.align		4
.L_87:
        /*0388*/ 	.byte	0x04, 0x36
        /*038a*/ 	.short	(.L_89 - .L_88)
.L_88:
        /*038c*/ 	.word	0x00000008
.L_89:


//--------------------- .nv.compat                --------------------------
	.section	.nv.compat,"",@"SHT_CUDA_COMPAT_INFO"
	.align	4
        /*0000*/ 	.byte	0x02, 0x02, 0x02, 0x00, 0x02, 0x05, 0x05, 0x00, 0x02, 0x03, 0x00, 0x00, 0x02, 0x06, 0x01, 0x00


//--------------------- .nv.callgraph             --------------------------
	.section	.nv.callgraph,"",@"SHT_CUDA_CALLGRAPH"
	.align	4
	.sectionentsize	8
	.align		4
        /*0000*/ 	.word	0x00000000
	.align		4
        /*0004*/ 	.word	0xffffffff
	.align		4
        /*0008*/ 	.word	0x00000000
	.align		4
        /*000c*/ 	.word	0xfffffffe
	.align		4
        /*0010*/ 	.word	0x00000000
	.align		4
        /*0014*/ 	.word	0xfffffffd
	.align		4
        /*0018*/ 	.word	0x00000000
	.align		4
        /*001c*/ 	.word	0xfffffffc


//--------------------- .nv.constant4             --------------------------
	.section	.nv.constant4,"a",@progbits
	.align	8
	.align		8
.nv.constant4:
        /*0000*/ 	.dword	_$_str


//--------------------- .text.attn_fwd            --------------------------
	.section	.text.attn_fwd,"ax",@progbits
	.align	128
        .global         attn_fwd
        .type           attn_fwd,@function
        .size           attn_fwd,(.L_x_28 - attn_fwd)
        .other          attn_fwd,@"STO_CUDA_ENTRY STV_DEFAULT"
attn_fwd:
.text.attn_fwd:
[----:B------:R-:W0:Y:S01]  /*0000*/  LDC R1, c[0x0][0x37c] ;  /* 0x0000df00ff017b82 */ /* 0x000e220000000800 */
[----:B------:R-:W1:Y:S02]  /*0010*/  S2R R2, SR_TID.X ;  /* 0x0000000000027919 */ /* 0x000e640000002100 */
[----:B-1----:R-:W-:-:S13]  /*0020*/  ISETP.GE.U32.AND P0, PT, R2, 0x20, PT ;  /* 0x000000200200780c */ /* 0x002fda0003f06070 */
[----:B------:R-:W-:Y:S02]  /*0030*/  VOTEU.ANY UP0, P0 ;  /* 0x0000000000ff7886 */ /* 0x000fe40000000100 */
[----:B0-----:R-:W-:Y:S05]  /*0040*/  BRA.U UP0, `(.L_x_0) ;  /* 0x0000000100b87547 */ /* 0x001fea000b800000 */
[----:B------:R-:W0:Y:S01]  /*0050*/  S2UR UR6, SR_CgaCtaId ;  /* 0x00000000000679c3 */ /* 0x000e220000008800 */
[----:B------:R-:W-:Y:S01]  /*0060*/  NOP ;  /* 0x0000000000007918 */ /* 0x000fe20000000000 */
[----:B------:R-:W-:Y:S02]  /*0070*/  UMOV UR4, 0x40 ;  /* 0x0000004000047882 */ /* 0x000fe40000000000 */
[----:B0-----:R-:W-:-:S09]  /*0080*/  ULEA UR4, UR6, UR4, 0x18 ;  /* 0x0000000406047291 */ /* 0x001fd2000f8ec0ff */
[----:B------:R-:W0:Y:S01]  /*0090*/  LDS.U8 R0, [UR4] ;  /* 0x00000004ff007984 */ /* 0x000e220008000000 */
[----:B------:R-:W-:Y:S02]  /*00a0*/  UMOV UR4, 0x400 ;  /* 0x0000040000047882 */ /* 0x000fe40000000000 */
[----:B------:R-:W-:Y:S01]  /*00b0*/  ULEA UR4, UR6, UR4, 0x18 ;  /* 0x0000000406047291 */ /* 0x000fe2000f8ec0ff */
[----:B0-----:R-:W-:-:S13]  /*00c0*/  ISETP.NE.AND P0, PT, R0, RZ, PT ;  /* 0x000000ff0000720c */ /* 0x001fda0003f05270 */
[----:B------:R-:W-:Y:S05]  /*00d0*/  @P0 BRA `(.L_x_1) ;  /* 0x00000000007c0947 */ /* 0x000fea0003800000 */
[----:B------:R-:W-:-:S13]  /*00e0*/  ELECT P0, URZ, PT ;  /* 0x0000000000ff782f */ /* 0x000fda0003800000 */
[----:B------:R-:W-:Y:S05]  /*00f0*/  @!P0 BRA `(.L_x_2) ;  /* 0x0000000000848947 */ /* 0x000fea0003800000 */
[----:B------:R-:W-:Y:S01]  /*0100*/  UMOV UR5, 0x4 ;  /* 0x0000000400057882 */ /* 0x000fe20000000000 */
[----:B------:R-:W-:Y:S02]  /*0110*/  IMAD.MOV.U32 R5, RZ, RZ, 0x1 ;  /* 0x00000001ff057424 */ /* 0x000fe400078e00ff */
[----:B------:R-:W-:Y:S02]  /*0120*/  IMAD.MOV.U32 R3, RZ, RZ, 0xf ;  /* 0x0000000fff037424 */ /* 0x000fe400078e00ff */
[----:B------:R-:W-:Y:S04]  /*0130*/  DEPBAR.LE SB0, 0x36 ;  /* 0x00008d800000791a */ /* 0x000fe80000000000 */
[----:B------:R-:W0:Y:S02]  /*0140*/  UTCATOMSWS.FIND_AND_SET.ALIGN UP1, UR5, UR5 ;  /* 0x00000005000575e3 */ /* 0x000e240008020800 */
[----:B0-----:R-:W-:-:S04]  /*0150*/  PLOP3.LUT P0, PT, PT, PT, UP1, 0x80, 0x8 ;  /* 0x000000000008781c */ /* 0x001fc80003f0f018 */
[----:B------:R-:W-:-:S04]  /*0160*/  SEL R0, RZ, 0xffffffff, !P0 ;  /* 0xffffffffff007807 */ /* 0x000fc80004000000 */
[----:B------:R-:W-:Y:S01]  /*0170*/  ISETP.NE.AND P0, PT, R0, RZ, PT ;  /* 0x000000ff0000720c */ /* 0x000fe20003f05270 */
[----:B------:R-:W-:-:S12]  /*0180*/  IMAD.U32 R0, RZ, RZ, UR5 ;  /* 0x00000005ff007e24 */ /* 0x000fd8000f8e00ff */
[----:B------:R-:W-:Y:S05]  /*0190*/  @P0 BRA `(.L_x_3) ;  /* 0x0000000000240947 */ /* 0x000fea0003800000 */
.L_x_4:
[----:B------:R-:W-:Y:S05]  /*01a0*/  NANOSLEEP 0x64 ;  /* 0x000000640000795d */ /* 0x000fea0003800000 */
[----:B------:R-:W-:-:S05]  /*01b0*/  UMOV UR5, 0x4 ;  /* 0x0000000400057882 */ /* 0x000fca0000000000 */
[----:B------:R-:W-:Y:S04]  /*01c0*/  DEPBAR.LE SB0, 0x36 ;  /* 0x00008d800000791a */ /* 0x000fe80000000000 */
[----:B------:R-:W0:Y:S02]  /*01d0*/  UTCATOMSWS.FIND_AND_SET.ALIGN UP1, UR5, UR5 ;  /* 0x00000005000575e3 */ /* 0x000e240008020800 */
[----:B0-----:R-:W-:-:S04]  /*01e0*/  PLOP3.LUT P0, PT, PT, PT, UP1, 0x80, 0x8 ;  /* 0x000000000008781c */ /* 0x001fc80003f0f018 */
[----:B------:R-:W-:-:S04]  /*01f0*/  SEL R0, RZ, 0xffffffff, !P0 ;  /* 0xffffffffff007807 */ /* 0x000fc80004000000 */
[----:B------:R-:W-:Y:S01]  /*0200*/  ISETP.NE.AND P0, PT, R0, RZ, PT ;  /* 0x000000ff0000720c */ /* 0x000fe20003f05270 */
[----:B------:R-:W-:-:S12]  /*0210*/  IMAD.U32 R0, RZ, RZ, UR5 ;  /* 0x00000005ff007e24 */ /* 0x000fd8000f8e00ff */
[----:B------:R-:W-:Y:S05]  /*0220*/  @!P0 BRA `(.L_x_4) ;  /* 0xfffffffc00dc8947 */ /* 0x000fea000383ffff */
.L_x_3:
[C---:B------:R-:W-:Y:S01]  /*0230*/  VIADD R4, R0.reuse, 0x10 ;  /* 0x0000001000047836 */ /* 0x040fe20000000000 */
[----:B------:R-:W-:Y:S01]  /*0240*/  UMOV UR5, 0x50 ;  /* 0x0000005000057882 */ /* 0x000fe20000000000 */
[----:B------:R-:W-:Y:S01]  /*0250*/  SHF.L.U32 R3, R3, R0, RZ ;  /* 0x0000000003037219 */ /* 0x000fe200000006ff */
[----:B------:R-:W-:Y:S01]  /*0260*/  ULEA UR5, UR6, UR5, 0x18 ;  /* 0x0000000506057291 */ /* 0x000fe2000f8ec0ff */
[----:B------:R-:W-:Y:S01]  /*0270*/  IMAD.SHL.U32 R0, R0, 0x20, RZ ;  /* 0x0000002000007824 */ /* 0x000fe200078e00ff */
[----:B------:R-:W-:-:S04]  /*0280*/  SHF.L.U32 R4, R5, R4, RZ ;  /* 0x0000000405047219 */ /* 0x000fc800000006ff */
[----:B------:R-:W-:-:S05]  /*0290*/  LOP3.LUT R3, R4, R3, RZ, 0xfc, !PT ;  /* 0x0000000304037212 */ /* 0x000fca00078efcff */
[----:B------:R0:W-:Y:S04]  /*02a0*/  ATOMS.OR RZ, [UR5], R3 ;  /* 0x00000003ffff798c */ /* 0x0001e8000b000005 */
[----:B------:R0:W-:Y:S01]  /*02b0*/  STS [UR4], R0 ;  /* 0x00000000ff007988 */ /* 0x0001e20008000804 */
[----:B------:R-:W-:Y:S05]  /*02c0*/  BRA `(.L_x_2) ;  /* 0x0000000000107947 */ /* 0x000fea0003800000 */
.L_x_1:
[----:B------:R-:W-:Y:S01]  /*02d0*/  IMAD.MOV.U32 R0, RZ, RZ, -0x1 ;  /* 0xffffffffff007424 */ /* 0x000fe200078e00ff */
[----:B------:R-:W-:-:S04]  /*02e0*/  MOV R4, 0x310 ;  /* 0x0000031000047802 */ /* 0x000fc80000000f00 */
[----:B------:R0:W-:Y:S03]  /*02f0*/  STS [UR4], R0 ;  /* 0x00000000ff007988 */ /* 0x0001e60008000804 */
[----:B0-----:R-:W-:Y:S05]  /*0300*/  CALL.REL.NOINC `($__internal_1_$__cuda_sm10x_tcgen05_guardrail_trap_phase_invalid_during_alloc) ;  /* 0x0000007c00687944 */ /* 0x001fea0003c00000 */
.L_x_2:
[----:B------:R-:W-:Y:S05]  /*0310*/  WARPSYNC.ALL ;  /* 0x0000000000007948 */ /* 0x000fea0003800000 */
[----:B------:R-:W-:Y:S01]  /*0320*/  NOP ;  /* 0x0000000000007918 */ /* 0x000fe20000000000 */
.L_x_0:
[----:B------:R-:W1:Y:S08]  /*0330*/  S2UR UR23, SR_CTAID.X ;  /* 0x00000000001779c3 */ /* 0x000e700000002500 */
[----:B------:R-:W-:Y:S01]  /*0340*/  BAR.SYNC.DEFER_BLOCKING 0x0 ;  /* 0x0000000000007b1d */ /* 0x000fe20000010000 */
[----:B------:R-:W-:-:S04]  /*0350*/  SHF.R.U32.HI R16, RZ, 0x6, R2 ;  /* 0x00000006ff107819 */ /* 0x000fc80000011602 */
[----:B------:R-:W-:Y:S01]  /*0360*/  SGXT.U32 R16, R16, 0x2 ;  /* 0x000000021010781a */ /* 0x000fe20000000000 */
[----:B------:R-:W2:Y:S02]  /*0370*/  LDCU.64 UR4, c[0x0][0x3b0] ;  /* 0x00007600ff0477ac */ /* 0x000ea40008000a00 */
[----:B------:R-:W3:Y:S01]  /*0380*/  LDC R22, c[0x0][0x3b8] ;  /* 0x0000ee00ff167b82 */ /* 0x000ee20000000800 */
[----:B------:R-:W-:Y:S01]  /*0390*/  UMOV UR16, 0x400 ;  /* 0x0000040000107882 */ /* 0x000fe20000000000 */
[----:B------:R-:W4:Y:S06]  /*03a0*/  LDCU.64 UR30, c[0x0][0x358] ;  /* 0x00006b00ff1e77ac */ /* 0x000f2c0008000a00 */
[----:B------:R-:W0:Y:S08]  /*03b0*/  S2UR UR6, SR_CgaCtaId ;  /* 0x00000000000679c3 */ /* 0x000e300000008800 */
[----:B------:R-:W0:Y:S01]  /*03c0*/  S2UR UR7, SR_CTAID.Y ;  /* 0x00000000000779c3 */ /* 0x000e220000002600 */
[----:B-1----:R-:W-:-:S06]  /*03d0*/  USHF.L.U32 UR23, UR23, 0x6, URZ ;  /* 0x0000000617177899 */ /* 0x002fcc00080006ff */
[----:B0-----:R-:W-:Y:S01]  /*03e0*/  IMAD.U32 R3, RZ, RZ, UR23 ;  /* 0x00000017ff037e24 */ /* 0x001fe2000f8e00ff */
[----:B------:R-:W0:Y:S01]  /*03f0*/  LDC.64 R18, c[0x0][0x380] ;  /* 0x0000e000ff127b82 */ /* 0x000e220000000a00 */
[----:B---3--:R-:W-:-:S03]  /*0400*/  IMAD R6, R16, R22, RZ ;  /* 0x0000001610067224 */ /* 0x008fc600078e02ff */
[----:B------:R-:W-:Y:S01]  /*0410*/  LOP3.LUT R0, R3, 0x3f, R2, 0xf8, !PT ;  /* 0x0000003f03007812 */ /* 0x000fe200078ef802 */
[----:B------:R-:W-:Y:S01]  /*0420*/  IMAD R7, R22, 0x4, R6 ;  /* 0x0000000416077824 */ /* 0x000fe200078e0206 */
[----:B------:R-:W-:-:S03]  /*0430*/  ULEA UR16, UR6, UR16, 0x18 ;  /* 0x0000001006107291 */ /* 0x000fc6000f8ec0ff */
[----:B--2---:R-:W-:Y:S01]  /*0440*/  IMAD R3, R0, UR5, RZ ;  /* 0x0000000500037c24 */ /* 0x004fe2000f8e02ff */
[----:B------:R-:W1:Y:S01]  /*0450*/  LDC.64 R172, c[0x0][0x3c0] ;  /* 0x0000f000ffac7b82 */ /* 0x000e620000000a00 */
[C---:B------:R-:W-:Y:S02]  /*0460*/  IMAD R9, R22.reuse, 0x4, R7 ;  /* 0x0000000416097824 */ /* 0x040fe400078e0207 */
[C---:B------:R-:W-:Y:S02]  /*0470*/  IMAD.SHL.U32 R5, R3.reuse, 0x2, RZ ;  /* 0x0000000203057824 */ /* 0x040fe400078e00ff */
[----:B------:R-:W-:Y:S01]  /*0480*/  IMAD.HI R4, R3, 0x2, RZ ;  /* 0x0000000203047827 */ /* 0x000fe200078e02ff */
[----:B------:R-:W-:Y:S01]  /*0490*/  UIMAD UR4, UR7, UR4, URZ ;  /* 0x00000004070472a4 */ /* 0x000fe2000f8e02ff */
[----:B------:R-:W2:Y:S01]  /*04a0*/  LDS R30, [UR16] ;  /* 0x00000010ff1e7984 */ /* 0x000ea20008000800 */
[----:B------:R-:W3:Y:S01]  /*04b0*/  LDC.64 R28, c[0x0][0x388] ;  /* 0x0000e200ff1c7b82 */ /* 0x000ee20000000a00 */
[----:B------:R-:W-:Y:S01]  /*04c0*/  IMAD R3, R22, 0x4, R9 ;  /* 0x0000000416037824 */ /* 0x000fe200078e0209 */
[----:B------:R-:W-:-:S02]  /*04d0*/  USHF.L.U32 UR8, UR4, 0x1, URZ ;  /* 0x0000000104087899 */ /* 0x000fc400080006ff */
[----:B------:R-:W-:Y:S01]  /*04e0*/  UIMAD.WIDE UR4, UR4, 0x2, URZ ;  /* 0x00000002040478a5 */ /* 0x000fe2000f8e02ff */
[----:B------:R-:W-:-:S03]  /*04f0*/  IMAD R10, R22, 0x4, R3 ;  /* 0x00000004160a7824 */ /* 0x000fc600078e0203 */
[----:B0-----:R-:W-:-:S04]  /*0500*/  IADD3 R18, P0, P1, R5, UR8, R18 ;  /* 0x0000000805127c10 */ /* 0x001fc8000f91e012 */
[----:B------:R-:W-:Y:S02]  /*0510*/  IADD3.X R20, PT, PT, R4, UR5, R19, P0, P1 ;  /* 0x0000000504147c10 */ /* 0x000fe400087e2413 */
[CC--:B------:R-:W-:Y:S01]  /*0520*/  LEA R8, P1, R9.reuse, R18.reuse, 0x1 ;  /* 0x0000001209087211 */ /* 0x0c0fe200078208ff */
[----:B------:R-:W0:Y:S01]  /*0530*/  LDCU UR4, c[0x0][0x3c8] ;  /* 0x00007900ff0477ac */ /* 0x000e220008000800 */
[-C--:B------:R-:W-:Y:S01]  /*0540*/  LEA R12, P2, R10, R18.reuse, 0x1 ;  /* 0x000000120a0c7211 */ /* 0x080fe200078408ff */
[----:B------:R-:W-:Y:S01]  /*0550*/  IMAD R15, R22, 0x4, R10 ;  /* 0x00000004160f7824 */ /* 0x000fe200078e020a */
[----:B------:R-:W-:Y:S02]  /*0560*/  LEA R4, P0, R6, R18, 0x1 ;  /* 0x0000001206047211 */ /* 0x000fe400078008ff */
[-C--:B------:R-:W-:Y:S01]  /*0570*/  LEA.HI.X.SX32 R9, R9, R20.reuse, 0x1, P1 ;  /* 0x0000001409097211 */ /* 0x080fe200008f0eff */
[----:B------:R-:W-:Y:S01]  /*0580*/  BAR.SYNC.DEFER_BLOCKING 0x0 ;  /* 0x0000000000007b1d */ /* 0x000fe20000010000 */
[----:B------:R-:W-:-:S02]  /*0590*/  LEA.HI.X.SX32 R13, R10, R20, 0x1, P2 ;  /* 0x000000140a0d7211 */ /* 0x000fc400010f0eff */
[----:B------:R-:W-:Y:S02]  /*05a0*/  LEA R10, P1, R3, R18, 0x1 ;  /* 0x00000012030a7211 */ /* 0x000fe400078208ff */
[----:B------:R-:W-:Y:S02]  /*05b0*/  LEA.HI.X.SX32 R5, R6, R20, 0x1, P0 ;  /* 0x0000001406057211 */ /* 0x000fe400000f0eff */
[----:B------:R-:W-:Y:S02]  /*05c0*/  LEA R6, P0, R7, R18, 0x1 ;  /* 0x0000001207067211 */ /* 0x000fe400078008ff */
[-C--:B------:R-:W-:Y:S01]  /*05d0*/  LEA.HI.X.SX32 R11, R3, R20.reuse, 0x1, P1 ;  /* 0x00000014030b7211 */ /* 0x080fe200008f0eff */
[----:B------:R-:W-:Y:S01]  /*05e0*/  IMAD R3, R22, 0x4, R15 ;  /* 0x0000000416037824 */ /* 0x000fe200078e020f */
[----:B------:R-:W-:-:S03]  /*05f0*/  LEA.HI.X.SX32 R7, R7, R20, 0x1, P0 ;  /* 0x0000001407077211 */ /* 0x000fc600000f0eff */
[----:B------:R-:W-:Y:S01]  /*0600*/  IMAD R17, R22, 0x4, R3 ;  /* 0x0000000416117824 */ /* 0x000fe200078e0203 */
[-C--:B------:R-:W-:Y:S01]  /*0610*/  LEA R14, P1, R3, R18.reuse, 0x1 ;  /* 0x00000012030e7211 */ /* 0x080fe200078208ff */
[----:B----4-:R4:W5:Y:S04]  /*0620*/  LDG.E.U16 R19, desc[UR30][R4.64] ;  /* 0x0000001e04137981 */ /* 0x010968000c1e1500 */
[----:B------:R0:W5:Y:S04]  /*0630*/  LDG.E.U16 R21, desc[UR30][R8.64] ;  /* 0x0000001e08157981 */ /* 0x000168000c1e1500 */
[----:B------:R-:W5:Y:S01]  /*0640*/  LDG.E.U16 R32, desc[UR30][R6.64] ;  /* 0x0000001e06207981 */ /* 0x000f62000c1e1500 */
[----:B----4-:R-:W-:-:S03]  /*0650*/  LEA R4, P0, R15, R18, 0x1 ;  /* 0x000000120f047211 */ /* 0x010fc600078008ff */
[----:B------:R4:W5:Y:S01]  /*0660*/  LDG.E.U16 R23, desc[UR30][R12.64] ;  /* 0x0000001e0c177981 */ /* 0x000962000c1e1500 */
[-C--:B------:R-:W-:Y:S02]  /*0670*/  LEA.HI.X.SX32 R5, R15, R20.reuse, 0x1, P0 ;  /* 0x000000140f057211 */ /* 0x080fe400000f0eff */
[----:B------:R-:W-:Y:S01]  /*0680*/  LEA.HI.X.SX32 R15, R3, R20, 0x1, P1 ;  /* 0x00000014030f7211 */ /* 0x000fe200008f0eff */
[C---:B------:R-:W-:Y:S01]  /*0690*/  IMAD R3, R22.reuse, 0x4, R17 ;  /* 0x0000000416037824 */ /* 0x040fe200078e0211 */
[C---:B0-----:R-:W-:Y:S01]  /*06a0*/  LEA R8, P0, R17.reuse, R18, 0x1 ;  /* 0x0000001211087211 */ /* 0x041fe200078008ff */
[----:B------:R0:W5:Y:S03]  /*06b0*/  LDG.E.U16 R34, desc[UR30][R10.64] ;  /* 0x0000001e0a227981 */ /* 0x000166000c1e1500 */
[----:B------:R-:W-:Y:S01]  /*06c0*/  LEA.HI.X.SX32 R9, R17, R20, 0x1, P0 ;  /* 0x0000001411097211 */ /* 0x000fe200000f0eff */
[C---:B----4-:R-:W-:Y:S01]  /*06d0*/  IMAD R13, R22.reuse, 0x4, R3 ;  /* 0x00000004160d7824 */ /* 0x050fe200078e0203 */
[C---:B------:R-:W-:Y:S01]  /*06e0*/  LEA R6, P0, R3.reuse, R18, 0x1 ;  /* 0x0000001203067211 */ /* 0x040fe200078008ff */
[----:B------:R4:W5:Y:S03]  /*06f0*/  LDG.E.U16 R36, desc[UR30][R4.64] ;  /* 0x0000001e04247981 */ /* 0x000966000c1e1500 */
[----:B------:R-:W-:Y:S01]  /*0700*/  LEA.HI.X.SX32 R7, R3, R20, 0x1, P0 ;  /* 0x0000001403077211 */ /* 0x000fe200000f0eff */
[C---:B------:R-:W-:Y:S01]  /*0710*/  IMAD R3, R22.reuse, 0x4, R13 ;  /* 0x0000000416037824 */ /* 0x040fe200078e020d */
[-C--:B0-----:R-:W-:Y:S01]  /*0720*/  LEA R10, P0, R13, R18.reuse, 0x1 ;  /* 0x000000120d0a7211 */ /* 0x081fe200078008ff */
[----:B------:R0:W5:Y:S02]  /*0730*/  LDG.E.U16 R25, desc[UR30][R14.64] ;  /* 0x0000001e0e197981 */ /* 0x000164000c1e1500 */
[----:B------:R-:W-:Y:S01]  /*0740*/  IMAD R17, R22, 0x4, R3 ;  /* 0x0000000416117824 */ /* 0x000fe200078e0203 */
[----:B------:R-:W-:Y:S01]  /*0750*/  LEA R12, P1, R3, R18, 0x1 ;  /* 0x00000012030c7211 */ /* 0x000fe200078208ff */
[----:B------:R2:W5:Y:S01]  /*0760*/  LDG.E.U16 R106, desc[UR30][R8.64] ;  /* 0x0000001e086a7981 */ /* 0x000562000c1e1500 */
[----:B------:R-:W-:-:S02]  /*0770*/  LEA.HI.X.SX32 R11, R13, R20, 0x1, P0 ;  /* 0x000000140d0b7211 */ /* 0x000fc400000f0eff */
[----:B------:R-:W-:Y:S01]  /*0780*/  LEA.HI.X.SX32 R13, R3, R20, 0x1, P1 ;  /* 0x00000014030d7211 */ /* 0x000fe200008f0eff */
[----:B------:R-:W-:Y:S01]  /*0790*/  IMAD R3, R22, 0x4, R17 ;  /* 0x0000000416037824 */ /* 0x000fe200078e0211 */
[C---:B----4-:R-:W-:Y:S01]  /*07a0*/  LEA R4, P0, R17.reuse, R18, 0x1 ;  /* 0x0000001211047211 */ /* 0x050fe200078008ff */
[----:B-1----:R-:W-:Y:S01]  /*07b0*/  IMAD R16, R16, R173, RZ ;  /* 0x000000ad10107224 */ /* 0x002fe200078e02ff */
[----:B------:R1:W5:Y:S01]  /*07c0*/  LDG.E.U16 R27, desc[UR30][R6.64] ;  /* 0x0000001e061b7981 */ /* 0x000362000c1e1500 */
[C---:B0-----:R-:W-:Y:S01]  /*07d0*/  IMAD R15, R22.reuse, 0x4, R3 ;  /* 0x00000004160f7824 */ /* 0x041fe200078e0203 */
[----:B------:R-:W-:Y:S02]  /*07e0*/  LEA.HI.X.SX32 R5, R17, R20, 0x1, P0 ;  /* 0x0000001411057211 */ /* 0x000fe400000f0eff */
[C---:B--2---:R-:W-:Y:S01]  /*07f0*/  LEA R8, P0, R3.reuse, R18, 0x1 ;  /* 0x0000001203087211 */ /* 0x044fe200078008ff */
[C---:B------:R-:W-:Y:S01]  /*0800*/  IMAD R17, R22.reuse, 0x4, R15 ;  /* 0x0000000416117824 */ /* 0x040fe200078e020f */
[----:B------:R0:W5:Y:S02]  /*0810*/  LDG.E.U16 R13, desc[UR30][R12.64] ;  /* 0x0000001e0c0d7981 */ /* 0x000164000c1e1500 */
[----:B------:R-:W-:Y:S01]  /*0820*/  LEA.HI.X.SX32 R9, R3, R20, 0x1, P0 ;  /* 0x0000001403097211 */ /* 0x000fe200000f0eff */
[----:B------:R-:W-:Y:S01]  /*0830*/  IMAD R3, R22, 0x4, R17 ;  /* 0x0000000416037824 */ /* 0x000fe200078e0211 */
[-C--:B-1----:R-:W-:Y:S01]  /*0840*/  LEA R6, P0, R15, R18.reuse, 0x1 ;  /* 0x000000120f067211 */ /* 0x082fe200078008ff */
[----:B------:R1:W5:Y:S01]  /*0850*/  LDG.E.U16 R108, desc[UR30][R10.64] ;  /* 0x0000001e0a6c7981 */ /* 0x000362000c1e1500 */
[----:B------:R-:W-:-:S02]  /*0860*/  LEA R14, P1, R17, R18, 0x1 ;  /* 0x00000012110e7211 */ /* 0x000fc400078208ff */
[-C--:B------:R-:W-:Y:S01]  /*0870*/  LEA.HI.X.SX32 R7, R15, R20.reuse, 0x1, P0 ;  /* 0x000000140f077211 */ /* 0x080fe200000f0eff */
[----:B------:R2:W5:Y:S01]  /*0880*/  LDG.E.U16 R9, desc[UR30][R8.64] ;  /* 0x0000001e08097981 */ /* 0x000562000c1e1500 */
[----:B0-----:R-:W-:Y:S01]  /*0890*/  IMAD R12, R173, 0x4, R16 ;  /* 0x00000004ad0c7824 */ /* 0x001fe200078e0210 */
[----:B------:R-:W-:Y:S02]  /*08a0*/  LEA.HI.X.SX32 R15, R17, R20, 0x1, P1 ;  /* 0x00000014110f7211 */ /* 0x000fe400008f0eff */
[----:B------:R0:W5:Y:S01]  /*08b0*/  LDG.E.U16 R112, desc[UR30][R6.64] ;  /* 0x0000001e06707981 */ /* 0x000162000c1e1500 */
[----:B-1----:R-:W-:Y:S01]  /*08c0*/  LEA R10, P0, R3, R18, 0x1 ;  /* 0x00000012030a7211 */ /* 0x002fe200078008ff */
[----:B------:R-:W-:Y:S02]  /*08d0*/  IMAD R18, R173, 0x4, R12 ;  /* 0x00000004ad127824 */ /* 0x000fe400078e020c */
[----:B------:R1:W5:Y:S01]  /*08e0*/  LDG.E.U16 R15, desc[UR30][R14.64] ;  /* 0x0000001e0e0f7981 */ /* 0x000362000c1e1500 */
[----:B------:R-:W-:Y:S01]  /*08f0*/  LEA.HI.X.SX32 R11, R3, R20, 0x1, P0 ;  /* 0x00000014030b7211 */ /* 0x000fe200000f0eff */
[C---:B------:R-:W-:Y:S01]  /*0900*/  IMAD R20, R173.reuse, 0x4, R18 ;  /* 0x00000004ad147824 */ /* 0x040fe200078e0212 */
[----:B------:R-:W-:Y:S01]  /*0910*/  LOP3.LUT R40, R2, 0x3f, RZ, 0xc0, !PT ;  /* 0x0000003f02287812 */ /* 0x000fe200078ec0ff */
[----:B------:R-:W5:Y:S02]  /*0920*/  LDG.E.U16 R110, desc[UR30][R4.64] ;  /* 0x0000001e046e7981 */ /* 0x000f64000c1e1500 */
[----:B--2---:R-:W-:-:S02]  /*0930*/  IMAD R8, R173, 0x4, R20 ;  /* 0x00000004ad087824 */ /* 0x004fc400078e0214 */
[----:B------:R2:W5:Y:S02]  /*0940*/  LDG.E.U16 R114, desc[UR30][R10.64] ;  /* 0x0000001e0a727981 */ /* 0x000564000c1e1500 */
[----:B0-----:R-:W-:-:S04]  /*0950*/  IMAD R6, R173, 0x4, R8 ;  /* 0x00000004ad067824 */ /* 0x001fc800078e0208 */
[----:B-1----:R-:W-:-:S04]  /*0960*/  IMAD R14, R173, 0x4, R6 ;  /* 0x00000004ad0e7824 */ /* 0x002fc800078e0206 */
[C---:B--2---:R-:W-:Y:S02]  /*0970*/  IMAD R10, R173.reuse, 0x4, R14 ;  /* 0x00000004ad0a7824 */ /* 0x044fe400078e020e */
[----:B------:R-:W-:Y:S02]  /*0980*/  IMAD R4, R40, UR4, RZ ;  /* 0x0000000428047c24 */ /* 0x000fe4000f8e02ff */
[C---:B------:R-:W-:Y:S02]  /*0990*/  IMAD R22, R173.reuse, 0x4, R10 ;  /* 0x00000004ad167824 */ /* 0x040fe400078e020a */
[----:B------:R-:W-:Y:S02]  /*09a0*/  IMAD R172, R172, UR7, RZ ;  /* 0x00000007acac7c24 */ /* 0x000fe4000f8e02ff */
[----:B------:R-:W-:Y:S02]  /*09b0*/  IMAD R24, R173, 0x4, R22 ;  /* 0x00000004ad187824 */ /* 0x000fe400078e0216 */
[----:B------:R-:W-:-:S02]  /*09c0*/  IMAD.SHL.U32 R5, R4, 0x2, RZ ;  /* 0x0000000204057824 */ /* 0x000fc400078e00ff */
[----:B------:R-:W-:Y:S02]  /*09d0*/  IMAD.SHL.U32 R3, R172, 0x2, RZ ;  /* 0x00000002ac037824 */ /* 0x000fe400078e00ff */
[----:B------:R-:W-:Y:S01]  /*09e0*/  IMAD R26, R173, 0x4, R24 ;  /* 0x00000004ad1a7824 */ /* 0x000fe200078e0218 */
[----:B------:R-:W-:Y:S01]  /*09f0*/  SHF.R.U32.HI R7, RZ, 0x5, R2 ;  /* 0x00000005ff077819 */ /* 0x000fe20000011602 */
[----:B------:R-:W-:Y:S01]  /*0a00*/  IMAD.HI R4, R4, 0x2, RZ ;  /* 0x0000000204047827 */ /* 0x000fe200078e02ff */
[----:B---3--:R-:W-:-:S03]  /*0a10*/  IADD3 R43, P0, P1, R5, R28, R3 ;  /* 0x0000001c052b7210 */ /* 0x008fc6000791e003 */
[----:B------:R-:W-:Y:S01]  /*0a20*/  IMAD.HI R172, R172, 0x2, RZ ;  /* 0x00000002acac7827 */ /* 0x000fe200078e02ff */
[----:B------:R-:W-:-:S03]  /*0a30*/  R2UR UR11, R7 ;  /* 0x00000000070b72ca */ /* 0x000fc600000e0000 */
[----:B------:R-:W-:Y:S01]  /*0a40*/  IMAD R28, R173, 0x4, R26 ;  /* 0x00000004ad1c7824 */ /* 0x000fe200078e021a */
[----:B------:R-:W-:-:S03]  /*0a50*/  IADD3.X R7, PT, PT, R4, R29, R172, P0, P1 ;  /* 0x0000001d04077210 */ /* 0x000fc600007e24ac */
[C---:B------:R-:W-:Y:S01]  /*0a60*/  IMAD R4, R173.reuse, 0x4, R28 ;  /* 0x00000004ad047824 */ /* 0x040fe200078e021c */
[----:B------:R-:W-:Y:S02]  /*0a70*/  R2UR UR17, R30 ;  /* 0x000000001e1172ca */ /* 0x000fe400000e0000 */
[-C--:B------:R-:W-:Y:S01]  /*0a80*/  LEA R104, P0, R16, R43.reuse, 0x1 ;  /* 0x0000002b10687211 */ /* 0x080fe200078008ff */
[C---:B------:R-:W-:Y:S01]  /*0a90*/  IMAD R30, R173.reuse, 0x4, R4 ;  /* 0x00000004ad1e7824 */ /* 0x040fe200078e0204 */
[----:B------:R-:W-:Y:S02]  /*0aa0*/  LEA R102, P1, R12, R43, 0x1 ;  /* 0x0000002b0c667211 */ /* 0x000fe400078208ff */
[----:B------:R-:W-:Y:S01]  /*0ab0*/  LEA.HI.X.SX32 R105, R16, R7, 0x1, P0 ;  /* 0x0000000710697211 */ /* 0x000fe200000f0eff */
[C---:B------:R-:W-:Y:S01]  /*0ac0*/  IMAD R16, R173.reuse, 0x4, R30 ;  /* 0x00000004ad107824 */ /* 0x040fe200078e021e */
[----:B------:R-:W-:Y:S02]  /*0ad0*/  LEA R100, P0, R18, R43, 0x1 ;  /* 0x0000002b12647211 */ /* 0x000fe400078008ff */
[-C--:B------:R-:W-:Y:S01]  /*0ae0*/  LEA.HI.X.SX32 R103, R12, R7.reuse, 0x1, P1 ;  /* 0x000000070c677211 */ /* 0x080fe200008f0eff */
[----:B------:R-:W-:Y:S01]  /*0af0*/  IMAD R12, R173, 0x4, R16 ;  /* 0x00000004ad0c7824 */ /* 0x000fe200078e0210 */
[----:B------:R-:W-:-:S02]  /*0b00*/  LEA.HI.X.SX32 R101, R18, R7, 0x1, P0 ;  /* 0x0000000712657211 */ /* 0x000fc400000f0eff */
[-C--:B------:R-:W-:Y:S01]  /*0b10*/  LEA R94, P1, R6, R43.reuse, 0x1 ;  /* 0x0000002b065e7211 */ /* 0x080fe200078208ff */
[C---:B------:R-:W-:Y:S01]  /*0b20*/  IMAD R18, R173.reuse, 0x4, R12 ;  /* 0x00000004ad127824 */ /* 0x040fe200078e020c */
[-C--:B------:R-:W-:Y:S02]  /*0b30*/  LEA R98, P2, R20, R43.reuse, 0x1 ;  /* 0x0000002b14627211 */ /* 0x080fe400078408ff */
[----:B------:R-:W-:Y:S02]  /*0b40*/  LEA R96, P0, R8, R43, 0x1 ;  /* 0x0000002b08607211 */ /* 0x000fe400078008ff */
[-C--:B------:R-:W-:Y:S01]  /*0b50*/  LEA.HI.X.SX32 R95, R6, R7.reuse, 0x1, P1 ;  /* 0x00000007065f7211 */ /* 0x080fe200008f0eff */
[----:B------:R-:W-:Y:S01]  /*0b60*/  IMAD R6, R173, 0x4, R18 ;  /* 0x00000004ad067824 */ /* 0x000fe200078e0212 */
[----:B------:R-:W-:Y:S02]  /*0b70*/  LEA.HI.X.SX32 R99, R20, R7, 0x1, P2 ;  /* 0x0000000714637211 */ /* 0x000fe400010f0eff */
[----:B------:R-:W-:-:S02]  /*0b80*/  LEA R92, P2, R14, R43, 0x1 ;  /* 0x0000002b0e5c7211 */ /* 0x000fc400078408ff */
[----:B------:R-:W-:Y:S01]  /*0b90*/  LEA.HI.X.SX32 R97, R8, R7, 0x1, P0 ;  /* 0x0000000708617211 */ /* 0x000fe200000f0eff */
[C---:B------:R-:W-:Y:S01]  /*0ba0*/  IMAD R8, R173.reuse, 0x4, R6 ;  /* 0x00000004ad087824 */ /* 0x040fe200078e0206 */
[----:B------:R-:W-:Y:S02]  /*0bb0*/  LEA R90, P0, R10, R43, 0x1 ;  /* 0x0000002b0a5a7211 */ /* 0x000fe400078008ff */
[----:B------:R-:W-:Y:S02]  /*0bc0*/  LEA.HI.X.SX32 R93, R14, R7, 0x1, P2 ;  /* 0x000000070e5d7211 */ /* 0x000fe400010f0eff */
[----:B------:R-:W-:Y:S02]  /*0bd0*/  LEA R86, P2, R24, R43, 0x1 ;  /* 0x0000002b18567211 */ /* 0x000fe400078408ff */
[-C--:B------:R-:W-:Y:S01]  /*0be0*/  LEA.HI.X.SX32 R91, R10, R7.reuse, 0x1, P0 ;  /* 0x000000070a5b7211 */ /* 0x080fe200000f0eff */
[----:B------:R-:W-:Y:S01]  /*0bf0*/  IMAD R10, R173, 0x4, R8 ;  /* 0x00000004ad0a7824 */ /* 0x000fe200078e0208 */
[----:B------:R-:W-:-:S02]  /*0c00*/  LEA.HI.X.SX32 R87, R24, R7, 0x1, P2 ;  /* 0x0000000718577211 */ /* 0x000fc400010f0eff */
[-C--:B------:R-:W-:Y:S01]  /*0c10*/  LEA R80, P2, R4, R43.reuse, 0x1 ;  /* 0x0000002b04507211 */ /* 0x080fe200078408ff */
[C---:B------:R-:W-:Y:S01]  /*0c20*/  IMAD R14, R173.reuse, 0x4, R10 ;  /* 0x00000004ad0e7824 */ /* 0x040fe200078e020a */
[----:B------:R-:W-:Y:S02]  /*0c30*/  LEA R88, P1, R22, R43, 0x1 ;  /* 0x0000002b16587211 */ /* 0x000fe400078208ff */
[-C--:B------:R-:W-:Y:S01]  /*0c40*/  LEA.HI.X.SX32 R81, R4, R7.reuse, 0x1, P2 ;  /* 0x0000000704517211 */ /* 0x080fe200010f0eff */
[C---:B------:R-:W-:Y:S01]  /*0c50*/  IMAD R4, R173.reuse, 0x4, R14 ;  /* 0x00000004ad047824 */ /* 0x040fe200078e020e */
[----:B------:R-:W-:Y:S02]  /*0c60*/  LEA.HI.X.SX32 R89, R22, R7, 0x1, P1 ;  /* 0x0000000716597211 */ /* 0x000fe400008f0eff */
[-C--:B------:R-:W-:Y:S01]  /*0c70*/  LEA R82, P1, R28, R43.reuse, 0x1 ;  /* 0x0000002b1c527211 */ /* 0x080fe200078208ff */
[----:B------:R-:W-:Y:S01]  /*0c80*/  IMAD R20, R173, 0x4, R4 ;  /* 0x00000004ad147824 */ /* 0x000fe200078e0204 */
[----:B------:R-:W-:-:S02]  /*0c90*/  LEA R74, P2, R12, R43, 0x1 ;  /* 0x0000002b0c4a7211 */ /* 0x000fc400078408ff */
[----:B------:R-:W-:Y:S02]  /*0ca0*/  LEA.HI.X.SX32 R83, R28, R7, 0x1, P1 ;  /* 0x000000071c537211 */ /* 0x000fe400008f0eff */
[----:B------:R-:W-:Y:S02]  /*0cb0*/  LEA R76, P1, R16, R43, 0x1 ;  /* 0x0000002b104c7211 */ /* 0x000fe400078208ff */
[----:B------:R-:W-:Y:S01]  /*0cc0*/  LEA.HI.X.SX32 R75, R12, R7, 0x1, P2 ;  /* 0x000000070c4b7211 */ /* 0x000fe200010f0eff */
[C---:B------:R-:W-:Y:S01]  /*0cd0*/  IMAD R12, R173.reuse, 0x4, R20 ;  /* 0x00000004ad0c7824 */ /* 0x040fe200078e0214 */
[----:B------:R-:W-:Y:S02]  /*0ce0*/  LEA R84, P0, R26, R43, 0x1 ;  /* 0x0000002b1a547211 */ /* 0x000fe400078008ff */
[----:B------:R-:W-:Y:S01]  /*0cf0*/  LEA.HI.X.SX32 R77, R16, R7, 0x1, P1 ;  /* 0x00000007104d7211 */ /* 0x000fe200008f0eff */
[----:B------:R-:W-:Y:S01]  /*0d00*/  IMAD R16, R173, 0x4, R12 ;  /* 0x00000004ad107824 */ /* 0x000fe200078e020c */
[----:B------:R-:W-:-:S02]  /*0d10*/  LEA R70, P1, R6, R43, 0x1 ;  /* 0x0000002b06467211 */ /* 0x000fc400078208ff */
[----:B------:R-:W-:Y:S02]  /*0d20*/  LEA.HI.X.SX32 R85, R26, R7, 0x1, P0 ;  /* 0x000000071a557211 */ /* 0x000fe400000f0eff */
        /* <DEDUP_REMOVED lines=10> */
[-C--:B------:R-:W-:Y:S02]  /*0dd0*/  LEA R64, P1, R14, R43.reuse, 0x1 ;  /* 0x0000002b0e407211 */ /* 0x080fe400078208ff */
[----:B------:R-:W-:Y:S02]  /*0de0*/  LEA R66, P0, R10, R43, 0x1 ;  /* 0x0000002b0a427211 */ /* 0x000fe400078008ff */
[-C--:B------:R-:W-:Y:S01]  /*0df0*/  LEA.HI.X.SX32 R63, R4, R7.reuse, 0x1, P2 ;  /* 0x00000007043f7211 */ /* 0x080fe200010f0eff */
[----:B------:R-:W-:Y:S01]  /*0e00*/  IMAD R4, R173, 0x4, R8 ;  /* 0x00000004ad047824 */ /* 0x000fe200078e0208 */
[----:B------:R-:W-:-:S02]  /*0e10*/  LEA.HI.X.SX32 R65, R14, R7, 0x1, P1 ;  /* 0x000000070e417211 */ /* 0x000fc400008f0eff */
[----:B------:R-:W-:Y:S01]  /*0e20*/  LEA.HI.X.SX32 R67, R10, R7, 0x1, P0 ;  /* 0x000000070a437211 */ /* 0x000fe200000f0eff */
[----:B------:R-:W-:Y:S01]  /*0e30*/  IMAD R10, R173, 0x4, R4 ;  /* 0x00000004ad0a7824 */ /* 0x000fe200078e0204 */
[----:B------:R-:W-:-:S04]  /*0e40*/  LEA R58, P1, R12, R43, 0x1 ;  /* 0x0000002b0c3a7211 */ /* 0x000fc800078208ff */
[----:B------:R-:W-:Y:S01]  /*0e50*/  LEA.HI.X.SX32 R59, R12, R7, 0x1, P1 ;  /* 0x000000070c3b7211 */ /* 0x000fe200008f0eff */
[C---:B------:R-:W-:Y:S01]  /*0e60*/  IMAD R12, R173.reuse, 0x4, R10 ;  /* 0x00000004ad0c7824 */ /* 0x040fe200078e020a */
[----:B------:R-:W-:Y:S02]  /*0e70*/  LOP3.LUT R3, R2, 0xc0, RZ, 0xc0, !PT ;  /* 0x000000c002037812 */ /* 0x000fe400078ec0ff */
[-C--:B------:R-:W-:Y:S01]  /*0e80*/  LEA R60, P0, R20, R43.reuse, 0x1 ;  /* 0x0000002b143c7211 */ /* 0x080fe200078008ff */
[C---:B------:R-:W-:Y:S01]  /*0e90*/  IMAD R14, R173.reuse, 0x4, R12 ;  /* 0x00000004ad0e7824 */ /* 0x040fe200078e020c */
[----:B------:R-:W-:Y:S02]  /*0ea0*/  LEA R56, P2, R16, R43, 0x1 ;  /* 0x0000002b10387211 */ /* 0x000fe400078408ff */
[----:B------:R-:W-:Y:S01]  /*0eb0*/  SHF.R.U32.HI R5, RZ, 0x2, R3 ;  /* 0x00000002ff057819 */ /* 0x000fe20000011603 */
[----:B------:R-:W-:Y:S01]  /*0ec0*/  IMAD R3, R173, 0x4, R14 ;  /* 0x00000004ad037824 */ /* 0x000fe200078e020e */
[----:B------:R-:W-:-:S02]  /*0ed0*/  LEA.HI.X.SX32 R61, R20, R7, 0x1, P0 ;  /* 0x00000007143d7211 */ /* 0x000fc400000f0eff */
[----:B------:R-:W-:Y:S02]  /*0ee0*/  LEA.HI.X.SX32 R57, R16, R7, 0x1, P2 ;  /* 0x0000000710397211 */ /* 0x000fe400010f0eff */
[-C--:B------:R-:W-:Y:S02]  /*0ef0*/  LEA R54, P0, R6, R43.reuse, 0x1 ;  /* 0x0000002b06367211 */ /* 0x080fe400078008ff */
[-C--:B------:R-:W-:Y:S02]  /*0f00*/  LEA R52, P1, R8, R43.reuse, 0x1 ;  /* 0x0000002b08347211 */ /* 0x080fe400078208ff */
[----:B------:R-:W-:Y:S01]  /*0f10*/  LEA R50, P2, R4, R43, 0x1 ;  /* 0x0000002b04327211 */ /* 0x000fe200078408ff */
[----:B------:R-:W-:Y:S01]  /*0f20*/  IMAD.SHL.U32 R176, R2, 0x2, RZ ;  /* 0x0000000202b07824 */ /* 0x000fe200078e00ff */
[-C--:B------:R-:W-:Y:S02]  /*0f30*/  LEA.HI.X.SX32 R55, R6, R7.reuse, 0x1, P0 ;  /* 0x0000000706377211 */ /* 0x080fe400000f0eff */
[----:B------:R-:W-:-:S02]  /*0f40*/  LEA.HI.X.SX32 R53, R8, R7, 0x1, P1 ;  /* 0x0000000708357211 */ /* 0x000fc400008f0eff */
[----:B------:R-:W-:Y:S02]  /*0f50*/  LEA.HI.X.SX32 R51, R4, R7, 0x1, P2 ;  /* 0x0000000704337211 */ /* 0x000fe400010f0eff */
[-C--:B------:R-:W-:Y:S02]  /*0f60*/  LEA R48, P0, R10, R43.reuse, 0x1 ;  /* 0x0000002b0a307211 */ /* 0x080fe400078008ff */
[-C--:B------:R-:W-:Y:S02]  /*0f70*/  LEA R46, P1, R12, R43.reuse, 0x1 ;  /* 0x0000002b0c2e7211 */ /* 0x080fe400078208ff */
[-C--:B------:R-:W-:Y:S02]  /*0f80*/  LEA R44, P2, R14, R43.reuse, 0x1 ;  /* 0x0000002b0e2c7211 */ /* 0x080fe400078408ff */
[----:B------:R-:W-:Y:S02]  /*0f90*/  LEA R42, P3, R3, R43, 0x1 ;  /* 0x0000002b032a7211 */ /* 0x000fe400078608ff */
[----:B------:R-:W-:-:S02]  /*0fa0*/  LEA.HI.X.SX32 R49, R10, R7, 0x1, P0 ;  /* 0x000000070a317211 */ /* 0x000fc400000f0eff */
[-C--:B------:R-:W-:Y:S02]  /*0fb0*/  LEA.HI.X.SX32 R47, R12, R7.reuse, 0x1, P1 ;  /* 0x000000070c2f7211 */ /* 0x080fe400008f0eff */
[-C--:B------:R-:W-:Y:S02]  /*0fc0*/  LEA.HI.X.SX32 R45, R14, R7.reuse, 0x1, P2 ;  /* 0x000000070e2d7211 */ /* 0x080fe400010f0eff */
[----:B------:R-:W-:Y:S02]  /*0fd0*/  LEA.HI.X.SX32 R43, R3, R7, 0x1, P3 ;  /* 0x00000007032b7211 */ /* 0x000fe400018f0eff */
[----:B------:R-:W-:Y:S01]  /*0fe0*/  LOP3.LUT R38, R5, 0x1fe, R176, 0x78, !PT ;  /* 0x000001fe05267812 */ /* 0x000fe200078e78b0 */
[----:B------:R-:W-:Y:S06]  /*0ff0*/  BRA.U UP0, `(.L_x_5) ;  /* 0x0000000100187547 */ /* 0x000fec000b800000 */
[----:B------:R-:W-:Y:S01]  /*1000*/  ELECT P0, URZ, PT ;  /* 0x0000000000ff782f */ /* 0x000fe20003800000 */
[----:B------:R-:W-:Y:S01]  /*1010*/  IMAD.MOV.U32 R3, RZ, RZ, 0x1 ;  /* 0x00000001ff037424 */ /* 0x000fe200078e00ff */
[----:B------:R-:W-:Y:S01]  /*1020*/  UMOV UR4, 0x40 ;  /* 0x0000004000047882 */ /* 0x000fe20000000000 */
[----:B------:R-:W-:Y:S01]  /*1030*/  UVIRTCOUNT.DEALLOC.SMPOOL 0x80 ;  /* 0x000000800000784c */ /* 0x000fe20000000000 */
[----:B------:R-:W-:-:S09]  /*1040*/  ULEA UR4, UR6, UR4, 0x18 ;  /* 0x0000000406047291 */ /* 0x000fd2000f8ec0ff */
[----:B------:R0:W-:Y:S03]  /*1050*/  @P0 STS.U8 [UR4], R3 ;  /* 0x00000003ff000988 */ /* 0x0001e60008000004 */
.L_x_5:
[----:B------:R-:W-:Y:S01]  /*1060*/  USHF.L.U32 UR4, UR11, 0x15, URZ ;  /* 0x000000150b047899 */ /* 0x000fe200080006ff */
[----:B------:R-:W-:Y:S01]  /*1070*/  LOP3.LUT R37, R38, 0x40, RZ, 0x3c, !PT ;  /* 0x0000004026257812 */ /* 0x000fe200078e3cff */
[----:B------:R-:W-:Y:S01]  /*1080*/  ULOP3.LUT UR21, UR11, 0x4, URZ, 0xc0, !UPT ;  /* 0x000000040b157892 */ /* 0x000fe2000f8ec0ff */
[----:B------:R-:W-:Y:S01]  /*1090*/  LOP3.LUT P1, RZ, R2, 0xff, RZ, 0xc0, !PT ;  /* 0x000000ff02ff7812 */ /* 0x000fe2000782c0ff */
[----:B------:R-:W-:Y:S01]  /*10a0*/  ULOP3.LUT UR6, UR4, 0x600000, URZ, 0xc0, !UPT ;  /* 0x0060000004067892 */ /* 0x000fe2000f8ec0ff */
[----:B-----5:R1:W-:Y:S01]  /*10b0*/  STS.U16 [R38+UR16+0xc000], R19 ;  /* 0x00c0001326007988 */ /* 0x0203e20008000410 */
[----:B------:R-:W-:Y:S01]  /*10c0*/  UMOV UR5, 0x1 ;  /* 0x0000000100057882 */ /* 0x000fe20000000000 */
[----:B------:R-:W-:Y:S01]  /*10d0*/  UIADD3 UR19, UPT, UPT, UR16, 0xe000, URZ ;  /* 0x0000e00010137890 */ /* 0x000fe2000fffe0ff */
[----:B0-----:R-:W-:Y:S01]  /*10e0*/  PRMT R3, RZ, 0x7610, R3 ;  /* 0x00007610ff037816 */ /* 0x001fe20000000003 */
[----:B------:R-:W-:Y:S01]  /*10f0*/  ULEA UR18, UR21, UR6, 0x3 ;  /* 0x0000000615127291 */ /* 0x000fe2000f8e18ff */
[----:B------:R0:W-:Y:S01]  /*1100*/  STS.U16 [R38+UR16+0xc400], R21 ;  /* 0x00c4001526007988 */ /* 0x0001e20008000410 */
[----:B------:R-:W-:Y:S01]  /*1110*/  UIADD3 UR68, UPT, UPT, UR23, 0x40, URZ ;  /* 0x0000004017447890 */ /* 0x000fe2000fffe0ff */
[----:B------:R-:W-:Y:S01]  /*1120*/  PRMT R5, RZ, 0x7610, R5 ;  /* 0x00007610ff057816 */ /* 0x000fe20000000005 */
[----:B------:R-:W-:Y:S01]  /*1130*/  UIADD3 UR18, UPT, UPT, UR17, UR18, URZ ;  /* 0x0000001211127290 */ /* 0x000fe2000fffe0ff */
[----:B------:R2:W-:Y:S01]  /*1140*/  STS.U16 [R38+UR16+0xc800], R23 ;  /* 0x00c8001726007988 */ /* 0x0005e20008000410 */
[----:B------:R-:W-:Y:S01]  /*1150*/  PRMT R7, RZ, 0x7610, R7 ;  /* 0x00007610ff077816 */ /* 0x000fe20000000007 */
[----:B------:R-:W-:Y:S01]  /*1160*/  VOTEU.ALL UP1, P1 ;  /* 0x0000000000ff7886 */ /* 0x000fe20000820000 */
[----:B------:R-:W-:Y:S01]  /*1170*/  VOTEU.ALL UP2, P1 ;  /* 0x0000000000ff7886 */ /* 0x000fe20000840000 */
[----:B------:R3:W-:Y:S01]  /*1180*/  STS.U16 [R38+UR16+0xcc00], R25 ;  /* 0x00cc001926007988 */ /* 0x0007e20008000410 */
[----:B------:R-:W-:-:S02]  /*1190*/  ISETP.LT.AND P2, PT, RZ, UR68, PT ;  /* 0x00000044ff007c0c */ /* 0x000fc4000bf41270 */
[----:B------:R-:W-:-:S04]  /*11a0*/  @!UP1 UIADD3 UR8, UPT, UPT, -UR5, 0x100000, URZ ;  /* 0x0010000005089890 */ /* 0x000fc8000fffe1ff */
[----:B------:R-:W-:Y:S02]  /*11b0*/  @!UP1 USHF.L.U32 UR9, UR8, 0xb, URZ ;  /* 0x0000000b08099899 */ /* 0x000fe400080006ff */
[----:B------:R-:W-:Y:S01]  /*11c0*/  @!UP1 USHF.L.U32 UR8, UR8, 0x1, URZ ;  /* 0x0000000108089899 */ /* 0x000fe200080006ff */
[----:B------:R4:W-:Y:S01]  /*11d0*/  STS.U16 [R38+UR16+0xd000], R27 ;  /* 0x00d0001b26007988 */ /* 0x0009e20008000410 */
[----:B------:R-:W-:Y:S02]  /*11e0*/  PRMT R11, RZ, 0x7610, R11 ;  /* 0x00007610ff0b7816 */ /* 0x000fe4000000000b */
[----:B------:R-:W-:Y:S01]  /*11f0*/  PRMT R17, RZ, 0x7610, R17 ;  /* 0x00007610ff117816 */ /* 0x000fe20000000011 */
[----:B------:R4:W-:Y:S01]  /*1200*/  STS.U16 [R38+UR16+0xd400], R13 ;  /* 0x00d4000d26007988 */ /* 0x0009e20008000410 */
[----:B-1----:R-:W-:Y:S02]  /*1210*/  PRMT R19, RZ, 0x7610, R19 ;  /* 0x00007610ff137816 */ /* 0x002fe40000000013 */
[----:B0-----:R-:W-:Y:S01]  /*1220*/  PRMT R21, RZ, 0x7610, R21 ;  /* 0x00007610ff157816 */ /* 0x001fe20000000015 */
[----:B------:R0:W-:Y:S01]  /*1230*/  STS.U16 [R38+UR16+0xd800], R9 ;  /* 0x00d8000926007988 */ /* 0x0001e20008000410 */
[----:B--2---:R-:W-:-:S02]  /*1240*/  PRMT R23, RZ, 0x7610, R23 ;  /* 0x00007610ff177816 */ /* 0x004fc40000000017 */
[----:B---3--:R-:W-:Y:S01]  /*1250*/  PRMT R25, RZ, 0x7610, R25 ;  /* 0x00007610ff197816 */ /* 0x008fe20000000019 */
[----:B------:R1:W-:Y:S01]  /*1260*/  STS.U16 [R38+UR16+0xdc00], R15 ;  /* 0x00dc000f26007988 */ /* 0x0003e20008000410 */
[----:B----4-:R-:W-:Y:S02]  /*1270*/  PRMT R27, RZ, 0x7610, R27 ;  /* 0x00007610ff1b7816 */ /* 0x010fe4000000001b */
[----:B------:R-:W-:Y:S01]  /*1280*/  PRMT R13, RZ, 0x7610, R13 ;  /* 0x00007610ff0d7816 */ /* 0x000fe2000000000d */
[----:B------:R2:W-:Y:S01]  /*1290*/  STS.U16 [R37+UR16+0xc200], R32 ;  /* 0x00c2002025007988 */ /* 0x0005e20008000410 */
[----:B------:R-:W-:Y:S02]  /*12a0*/  PRMT R29, RZ, 0x7610, R29 ;  /* 0x00007610ff1d7816 */ /* 0x000fe4000000001d */
[----:B0-----:R-:W-:Y:S01]  /*12b0*/  PRMT R9, RZ, 0x7610, R9 ;  /* 0x00007610ff097816 */ /* 0x001fe20000000009 */
[----:B------:R0:W-:Y:S01]  /*12c0*/  STS.U16 [R37+UR16+0xc600], R34 ;  /* 0x00c6002225007988 */ /* 0x0001e20008000410 */
[----:B------:R-:W-:-:S02]  /*12d0*/  PRMT R31, RZ, 0x7610, R31 ;  /* 0x00007610ff1f7816 */ /* 0x000fc4000000001f */
[----:B-1----:R-:W-:Y:S01]  /*12e0*/  PRMT R15, RZ, 0x7610, R15 ;  /* 0x00007610ff0f7816 */ /* 0x002fe2000000000f */
[----:B------:R1:W-:Y:S01]  /*12f0*/  STS.U16 [R37+UR16+0xca00], R36 ;  /* 0x00ca002425007988 */ /* 0x0003e20008000410 */
[----:B------:R-:W-:Y:S02]  /*1300*/  PRMT R33, RZ, 0x7610, R33 ;  /* 0x00007610ff217816 */ /* 0x000fe40000000021 */
[----:B------:R-:W-:Y:S01]  /*1310*/  PRMT R4, RZ, 0x7610, R4 ;  /* 0x00007610ff047816 */ /* 0x000fe20000000004 */
[----:B------:R1:W-:Y:S01]  /*1320*/  STS.U16 [R37+UR16+0xce00], R106 ;  /* 0x00ce006a25007988 */ /* 0x0003e20008000410 */
[----:B------:R-:W-:Y:S02]  /*1330*/  PRMT R6, RZ, 0x7610, R6 ;  /* 0x00007610ff067816 */ /* 0x000fe40000000006 */
[----:B------:R-:W-:Y:S01]  /*1340*/  PRMT R8, RZ, 0x7610, R8 ;  /* 0x00007610ff087816 */ /* 0x000fe20000000008 */
[----:B------:R1:W-:Y:S01]  /*1350*/  STS.U16 [R37+UR16+0xd200], R108 ;  /* 0x00d2006c25007988 */ /* 0x0003e20008000410 */
[----:B------:R-:W-:-:S02]  /*1360*/  PRMT R10, RZ, 0x7610, R10 ;  /* 0x00007610ff0a7816 */ /* 0x000fc4000000000a */
[----:B------:R-:W-:Y:S01]  /*1370*/  PRMT R12, RZ, 0x7610, R12 ;  /* 0x00007610ff0c7816 */ /* 0x000fe2000000000c */
        /* <DEDUP_REMOVED lines=9> */
[----:B------:R-:W-:Y:S01]  /*1410*/  STTM.16dp32bit_t0_t15.x16 tmem[UR18], RZ ;  /* 0x000000ff000079ed */ /* 0x000fe20008a00012 */
[----:B------:R-:W-:Y:S01]  /*1420*/  STTM.16dp32bit_t16_t31.x16 tmem[UR18+0x10], RZ ;  /* 0x000010ff000079ed */ /* 0x000fe20008a20012 */
[----:B------:R-:W3:Y:S02]  /*1430*/  FENCE.VIEW.ASYNC.T ;  /* 0x00000000000073c6 */ /* 0x000ee40000000200 */
[----:B---3--:R-:W-:Y:S01]  /*1440*/  BAR.SYNC.DEFER_BLOCKING 0x0 ;  /* 0x0000000000007b1d */ /* 0x008fe20000010000 */
[----:B------:R-:W-:Y:S02]  /*1450*/  PRMT R26, RZ, 0x7610, R26 ;  /* 0x00007610ff1a7816 */ /* 0x000fe4000000001a */
[----:B------:R-:W-:Y:S02]  /*1460*/  PRMT R28, RZ, 0x7610, R28 ;  /* 0x00007610ff1c7816 */ /* 0x000fe4000000001c */
[----:B------:R-:W-:-:S02]  /*1470*/  PRMT R30, RZ, 0x7610, R30 ;  /* 0x00007610ff1e7816 */ /* 0x000fc4000000001e */
[----:B--2---:R-:W-:Y:S01]  /*1480*/  PRMT R32, RZ, 0x7610, R32 ;  /* 0x00007610ff207816 */ /* 0x004fe20000000020 */
[----:B------:R-:W2:Y:S02]  /*1490*/  FENCE.VIEW.ASYNC.S ;  /* 0x00000000000073c6 */ /* 0x000ea40000000000 */
[----:B--2---:R2:W3:Y:S02]  /*14a0*/  @!UP2 SYNCS.EXCH.64 URZ, [UR19], UR8 ;  /* 0x0000000813ffa5b2 */ /* 0x0044e40008000100 */
[----:B---3--:R-:W-:Y:S01]  /*14b0*/  BAR.SYNC.DEFER_BLOCKING 0x0 ;  /* 0x0000000000007b1d */ /* 0x008fe20000010000 */
[----:B0-----:R-:W-:-:S05]  /*14c0*/  PRMT R34, RZ, 0x7610, R34 ;  /* 0x00007610ff227816 */ /* 0x001fca0000000022 */
[----:B------:R-:W3:Y:S04]  /*14d0*/  @P2 LDG.E.U16 R3, desc[UR30][R104.64] ;  /* 0x0000001e68032981 */ /* 0x000ee8000c1e1500 */
[----:B------:R-:W4:Y:S04]  /*14e0*/  @P2 LDG.E.U16 R5, desc[UR30][R100.64] ;  /* 0x0000001e64052981 */ /* 0x000f28000c1e1500 */
        /* <DEDUP_REMOVED lines=29> */
[----:B------:R-:W4:Y:S01]  /*16c0*/  @P2 LDG.E.U16 R34, desc[UR30][R42.64] ;  /* 0x0000001e2a222981 */ /* 0x000f22000c1e1500 */
[----:B--2---:R-:W-:-:S04]  /*16d0*/  @!UP1 UIADD3 UR8, UPT, UPT, -UR5, 0x100000, URZ ;  /* 0x0010000005089890 */ /* 0x004fc8000fffe1ff */
[----:B------:R-:W-:Y:S02]  /*16e0*/  @!UP1 USHF.L.U32 UR9, UR8, 0xb, URZ ;  /* 0x0000000b08099899 */ /* 0x000fe400080006ff */
[----:B------:R-:W-:Y:S01]  /*16f0*/  @!UP1 USHF.L.U32 UR8, UR8, 0x1, URZ ;  /* 0x0000000108089899 */ /* 0x000fe200080006ff */
[----:B------:R-:W-:Y:S01]  /*1700*/  VOTEU.ALL UP2, P1 ;  /* 0x0000000000ff7886 */ /* 0x000fe20000840000 */
[----:B------:R-:W-:-:S04]  /*1710*/  @!UP1 UIADD3 UR4, UPT, UPT, -UR5, 0x100000, URZ ;  /* 0x0010000005049890 */ /* 0x000fc8000fffe1ff */
[----:B------:R-:W-:Y:S02]  /*1720*/  @!UP1 USHF.L.U32 UR5, UR4, 0xb, URZ ;  /* 0x0000000b04059899 */ /* 0x000fe400080006ff */
[----:B------:R-:W-:Y:S02]  /*1730*/  @!UP1 USHF.L.U32 UR4, UR4, 0x1, URZ ;  /* 0x0000000104049899 */ /* 0x000fe400080006ff */
[----:B------:R-:W-:Y:S01]  /*1740*/  UIADD3 UR20, UPT, UPT, UR17, 0x100000, URZ ;  /* 0x0010000011147890 */ /* 0x000fe2000fffe0ff */
[----:B------:R-:W-:Y:S01]  /*1750*/  ISETP.EQ.U32.AND P3, PT, RZ, UR11, P2 ;  /* 0x0000000bff007c0c */ /* 0x000fe20009762070 */
[----:B------:R-:W-:Y:S01]  /*1760*/  UIADD3 UR10, UPT, UPT, UR16, 0x4000, URZ ;  /* 0x00004000100a7890 */ /* 0x000fe2000fffe0ff */
[----:B------:R-:W-:Y:S01]  /*1770*/  LOP3.LUT R35, R2, 0x80, RZ, 0xc0, !PT ;  /* 0x0000008002237812 */ /* 0x000fe200078ec0ff */
[----:B------:R-:W-:-:S03]  /*1780*/  UIADD3 UR6, UPT, UPT, UR6, UR20, URZ ;  /* 0x0000001406067290 */ /* 0x000fc6000fffe0ff */
[----:B------:R-:W-:Y:S01]  /*1790*/  R2UR UR14, R35 ;  /* 0x00000000230e72ca */ /* 0x000fe200000e0000 */
[----:B------:R-:W-:Y:S01]  /*17a0*/  ULEA UR21, UR21, UR6, 0x4 ;  /* 0x0000000615157291 */ /* 0x000fe2000f8e20ff */
[----:B------:R1:W0:Y:S01]  /*17b0*/  @!UP2 SYNCS.EXCH.64 URZ, [UR16+0xe008], UR8 ;  /* 0x00e0080810ffa5b2 */ /* 0x0002220008000100 */
[----:B------:R-:W-:Y:S01]  /*17c0*/  VOTEU.ALL UP2, P1 ;  /* 0x0000000000ff7886 */ /* 0x000fe20000840000 */
[----:B---3--:R1:W-:Y:S04]  /*17d0*/  STS.U16 [R38+UR16], R3 ;  /* 0x0000000326007988 */ /* 0x0083e80008000410 */
[----:B----4-:R1:W-:Y:S04]  /*17e0*/  STS.U16 [R38+UR16+0x400], R5 ;  /* 0x0004000526007988 */ /* 0x0103e80008000410 */
[----:B------:R1:W-:Y:S04]  /*17f0*/  STS.U16 [R38+UR16+0x800], R7 ;  /* 0x0008000726007988 */ /* 0x0003e80008000410 */
        /* <DEDUP_REMOVED lines=28> */
[----:B------:R1:W-:Y:S01]  /*19c0*/  STS.U16 [R37+UR16+0x3e00], R34 ;  /* 0x003e002225007988 */ /* 0x0003e20008000410 */
[----:B0-----:R0:W-:Y:S06]  /*19d0*/  MEMBAR.ALL.CTA ;  /* 0x0000000000007992 */ /* 0x0011ec0000008000 */
[----:B0-----:R-:W-:Y:S04]  /*19e0*/  FENCE.VIEW.ASYNC.S ;  /* 0x00000000000073c6 */ /* 0x001fe80000000000 */
[----:B------:R-:W0:Y:S02]  /*19f0*/  FENCE.VIEW.ASYNC.S ;  /* 0x00000000000073c6 */ /* 0x000e240000000000 */
[----:B0-----:R1:W0:Y:S02]  /*1a00*/  @!UP2 SYNCS.EXCH.64 URZ, [UR16+0x4000], UR4 ;  /* 0x0040000410ffa5b2 */ /* 0x0012240008000100 */
[----:B0-----:R-:W-:Y:S06]  /*1a10*/  BAR.SYNC.DEFER_BLOCKING 0x0 ;  /* 0x0000000000007b1d */ /* 0x001fec0000010000 */
[----:B-1----:R-:W-:Y:S05]  /*1a20*/  @!P3 BRA `(.L_x_6) ;  /* 0x000000000084b947 */ /* 0x002fea0003800000 */
[----:B------:R-:W-:Y:S02]  /*1a30*/  UIADD3 UR4, UPT, UPT, UR16, 0xc000, URZ ;  /* 0x0000c00010047890 */ /* 0x000fe4000fffe0ff */
[----:B------:R-:W-:Y:S02]  /*1a40*/  USHF.R.U32.HI UR12, URZ, 0x4, UR16 ;  /* 0x00000004ff0c7899 */ /* 0x000fe40008011610 */
[----:B------:R-:W-:Y:S02]  /*1a50*/  USHF.R.U32.HI UR4, URZ, 0x4, UR4 ;  /* 0x00000004ff047899 */ /* 0x000fe40008011604 */
[----:B------:R-:W-:Y:S02]  /*1a60*/  USGXT.U32 UR12, UR12, 0xe ;  /* 0x0000000e0c0c789a */ /* 0x000fe40008000000 */
[----:B------:R-:W-:Y:S02]  /*1a70*/  USGXT.U32 UR8, UR4, 0xe ;  /* 0x0000000e0408789a */ /* 0x000fe40008000000 */
[----:B------:R-:W-:-:S02]  /*1a80*/  UIADD3 UR36, UP3, UPT, UR12, 0x2, URZ ;  /* 0x000000020c247890 */ /* 0x000fc4000ff7e0ff */
[----:B------:R-:W-:Y:S01]  /*1a90*/  UIADD3 UR34, UP2, UPT, UR8, 0x80, URZ ;  /* 0x0000008008227890 */ /* 0x000fe2000ff5e0ff */
[----:B------:R-:W-:Y:S01]  /*1aa0*/  UMOV UR4, URZ ;  /* 0x000000ff00047c82 */ /* 0x000fe20008000000 */
[----:B------:R-:W-:Y:S01]  /*1ab0*/  UMOV UR38, 0x0 ;  /* 0x0000000000267882 */ /* 0x000fe20000000000 */
[----:B------:R-:W-:Y:S02]  /*1ac0*/  UIADD3.X UR37, UPT, UPT, UR4, 0x40004040, URZ, UP3, !UPT ;  /* 0x4000404004257890 */ /* 0x000fe40009ffe4ff */
[----:B------:R-:W-:Y:S02]  /*1ad0*/  UIADD3.X UR35, UPT, UPT, UR4, 0x40004040, URZ, UP2, !UPT ;  /* 0x4000404004237890 */ /* 0x000fe400097fe4ff */
[----:B------:R-:W-:Y:S02]  /*1ae0*/  UIADD3.64 UR26, UPT, UPT, UR36, 0x2, URZ ;  /* 0x00000002241a7897 */ /* 0x000fe4000fffe0ff */
[----:B------:R-:W-:Y:S02]  /*1af0*/  UIADD3.64 UR24, UPT, UPT, UR34, 0x80, URZ ;  /* 0x0000008022187897 */ /* 0x000fe4000fffe0ff */
[----:B------:R-:W-:-:S02]  /*1b00*/  UIADD3.64 UR32, UPT, UPT, UR36, 0x4, URZ ;  /* 0x0000000424207897 */ /* 0x000fc4000fffe0ff */
[----:B------:R-:W-:Y:S01]  /*1b10*/  UIADD3.64 UR28, UPT, UPT, UR34, 0x100, URZ ;  /* 0x00000100221c7897 */ /* 0x000fe2000fffe0ff */
[----:B------:R-:W-:Y:S01]  /*1b20*/  UMOV UR39, 0x4208490 ;  /* 0x0420849000277882 */ /* 0x000fe20000000000 */
[----:B------:R-:W-:Y:S01]  /*1b30*/  UMOV UR13, 0x40004040 ;  /* 0x40004040000d7882 */ /* 0x000fe20000000000 */
[----:B------:R-:W-:Y:S01]  /*1b40*/  UMOV UR9, 0x40004040 ;  /* 0x4000404000097882 */ /* 0x000fe20000000000 */
[----:B------:R-:W-:Y:S01]  /*1b50*/  UMOV UR40, 0x0 ;  /* 0x0000000000287882 */ /* 0x000fe20000000000 */
[----:B------:R-:W-:Y:S01]  /*1b60*/  UMOV UR41, 0x4208490 ;  /* 0x0420849000297882 */ /* 0x000fe20000000000 */
[----:B------:R-:W-:Y:S01]  /*1b70*/  UMOV UR42, 0x0 ;  /* 0x00000000002a7882 */ /* 0x000fe20000000000 */
[----:B------:R-:W-:Y:S01]  /*1b80*/  UMOV UR43, 0x4208490 ;  /* 0x04208490002b7882 */ /* 0x000fe20000000000 */
[----:B------:R-:W-:Y:S01]  /*1b90*/  UMOV UR4, UR10 ;  /* 0x0000000a00047c82 */ /* 0x000fe20008000000 */
[----:B------:R-:W-:Y:S01]  /*1ba0*/  UMOV UR5, URZ ;  /* 0x000000ff00057c82 */ /* 0x000fe20008000000 */
[----:B------:R0:W-:Y:S01]  /*1bb0*/  UTCHMMA gdesc[UR8], gdesc[UR12], tmem[UR20], tmem[UR38], idesc[UR39], !UPT ;  /* 0x00ff260c080075ea */ /* 0x0001e2000f800014 */
[----:B------:R-:W-:Y:S01]  /*1bc0*/  UMOV UR44, 0x0 ;  /* 0x00000000002c7882 */ /* 0x000fe20000000000 */
[----:B------:R-:W-:Y:S01]  /*1bd0*/  UMOV UR45, 0x4208490 ;  /* 0x04208490002d7882 */ /* 0x000fe20000000000 */
[----:B------:R0:W-:Y:S01]  /*1be0*/  UTCHMMA gdesc[UR34], gdesc[UR36], tmem[UR20], tmem[UR40], idesc[UR41], UPT ;  /* 0x00ff2824220075ea */ /* 0x0001e2000b800014 */
[----:B------:R-:W-:Y:S01]  /*1bf0*/  UMOV UR4, UR4 ;  /* 0x0000000400047c82 */ /* 0x000fe20008000000 */
[----:B------:R0:W-:Y:S01]  /*1c00*/  UTCHMMA gdesc[UR24], gdesc[UR26], tmem[UR20], tmem[UR42], idesc[UR43], UPT ;  /* 0x00ff2a1a180075ea */ /* 0x0001e2000b800014 */
[----:B------:R0:W-:Y:S01]  /*1c10*/  UTCHMMA gdesc[UR28], gdesc[UR32], tmem[UR20], tmem[UR44], idesc[UR45], UPT ;  /* 0x00ff2c201c0075ea */ /* 0x0001e2000b800014 */
[----:B------:R0:W-:Y:S01]  /*1c20*/  UTCBAR [UR4], URZ ;  /* 0x000000ff040073e9 */ /* 0x0001e200080000ff */
[----:B------:R-:W-:Y:S01]  /*1c30*/  NOP ;  /* 0x0000000000007918 */ /* 0x000fe20000000000 */
.L_x_6:
[----:B------:R-:W-:Y:S05]  /*1c40*/  @!P2 BRA `(.L_x_7) ;  /* 0x000000000008a947 */ /* 0x000fea0003800000 */
[----:B------:R-:W1:Y:S02]  /*1c50*/  SYNCS.PHASECHK.TRANS64.TRYWAIT P0, [UR16+0x4000], RZ ;  /* 0x004000ffff0075a7 */ /* 0x000e640008001110 */
[----:B-1----:R-:W-:Y:S05]  /*1c60*/  @!P0 BRA `(.L_x_8) ;  /* 0x0000006000d48947 */ /* 0x002fea0003800000 */
.L_x_7:
[----:B------:R-:W-:Y:S01]  /*1c70*/  BAR.SYNC.DEFER_BLOCKING 0x0 ;  /* 0x0000000000007b1d */ /* 0x000fe20000010000 */
[----:B0-----:R-:W-:Y:S01]  /*1c80*/  USHF.R.U32.HI UR25, URZ, 0x1, UR14 ;  /* 0x00000001ff197899 */ /* 0x001fe2000801160e */
[----:B------:R-:W-:Y:S02]  /*1c90*/  SHF.R.U32.HI R3, RZ, 0x1, R2 ;  /* 0x00000001ff037819 */ /* 0x000fe40000011602 */
[----:B------:R-:W-:Y:S02]  /*1ca0*/  PRMT R182, RZ, 0x7610, R182 ;  /* 0x00007610ffb67816 */ /* 0x000fe400000000b6 */
[----:B------:R-:W0:Y:S01]  /*1cb0*/  LDCU UR4, c[0x0][0x3a8] ;  /* 0x00007500ff0477ac */ /* 0x000e220008000800 */
[----:B------:R-:W-:Y:S01]  /*1cc0*/  IMAD.U32 R39, RZ, RZ, UR25 ;  /* 0x00000019ff277e24 */ /* 0x000fe2000f8e00ff */
[----:B------:R-:W-:Y:S01]  /*1cd0*/  LDTM.16dp32bit_t0_t15.x32 R4, tmem[UR21] ;  /* 0x00000015000479ee */ /* 0x000fe20008a80000 */
[----:B------:R-:W0:Y:S01]  /*1ce0*/  LDTM.16dp32bit_t16_t31.x32 R4, tmem[UR21+0x20] ;  /* 0x00002015000479ee */ /* 0x000e220008aa0000 */
[----:B------:R-:W-:Y:S01]  /*1cf0*/  LOP3.LUT R3, R3, 0x30, RZ, 0xc0, !PT ;  /* 0x0000003003037812 */ /* 0x000fe200078ec0ff */
[----:B------:R-:W1:Y:S01]  /*1d00*/  LDCU.64 UR8, c[0x0][0x3d0] ;  /* 0x00007a00ff0877ac */ /* 0x000e620008000a00 */
[----:B------:R-:W2:Y:S01]  /*1d10*/  LDC.64 R146, c[0x0][0x390] ;  /* 0x0000e400ff927b82 */ /* 0x000ea20000000a00 */
[----:B------:R-:W-:-:S02]  /*1d20*/  LOP3.LUT R36, R39, 0x20, R176, 0xf8, !PT ;  /* 0x0000002027247812 */ /* 0x000fc400078ef8b0 */
[----:B------:R-:W-:Y:S02]  /*1d30*/  LOP3.LUT R152, R3, 0xf, R2, 0xf8, !PT ;  /* 0x0000000f03987812 */ /* 0x000fe400078ef802 */
[----:B------:R-:W-:Y:S02]  /*1d40*/  LOP3.LUT R106, R36, 0x2, RZ, 0xfc, !PT ;  /* 0x00000002246a7812 */ /* 0x000fe400078efcff */
[C---:B------:R-:W-:Y:S01]  /*1d50*/  LOP3.LUT R3, R152.reuse, UR23, RZ, 0xfc, !PT ;  /* 0x0000001798037c12 */ /* 0x040fe2000f8efcff */
[----:B------:R-:W-:Y:S01]  /*1d60*/  IMAD.SHL.U32 R152, R152, 0x8, RZ ;  /* 0x0000000898987824 */ /* 0x000fe200078e00ff */
[C---:B------:R-:W-:Y:S02]  /*1d70*/  LOP3.LUT R110, R36.reuse, 0x5, RZ, 0xfc, !PT ;  /* 0x00000005246e7812 */ /* 0x040fe400078efcff */
[C---:B------:R-:W-:Y:S02]  /*1d80*/  ISETP.GE.AND P4, PT, R3.reuse, R106, PT ;  /* 0x0000006a0300720c */ /* 0x040fe40003f86270 */
[C---:B------:R-:W-:Y:S01]  /*1d90*/  LOP3.LUT R106, R36.reuse, 0x3, RZ, 0xfc, !PT ;  /* 0x00000003246a7812 */ /* 0x040fe200078efcff */
[----:B------:R-:W3:Y:S01]  /*1da0*/  @!P1 SYNCS.CCTL.IV [UR16+0x4000] ;  /* 0x00400000ff0099b1 */ /* 0x000ee20008000010 */
[----:B------:R-:W-:Y:S01]  /*1db0*/  LOP3.LUT R108, R36, 0x4, RZ, 0xfc, !PT ;  /* 0x00000004246c7812 */ /* 0x000fe200078efcff */
[----:B------:R-:W-:Y:S01]  /*1dc0*/  NOP ;  /* 0x0000000000007918 */ /* 0x000fe20000000000 */
[C---:B------:R-:W-:Y:S01]  /*1dd0*/  ISETP.GE.AND P6, PT, R3.reuse, R106, PT ;  /* 0x0000006a0300720c */ /* 0x040fe20003fc6270 */
[----:B-1----:R-:W-:Y:S01]  /*1de0*/  UIMAD UR8, UR7, UR8, URZ ;  /* 0x00000008070872a4 */ /* 0x002fe2000f8e02ff */
[----:B------:R-:W-:Y:S01]  /*1df0*/  ISETP.GE.AND P0, PT, R3, R110, PT ;  /* 0x0000006e0300720c */ /* 0x000fe20003f06270 */
[----:B0-----:R-:W-:Y:S01]  /*1e00*/  FMUL R39, R6, UR4 ;  /* 0x0000000406277c20 */ /* 0x001fe20008400000 */
[----:B------:R-:W-:Y:S01]  /*1e10*/  LOP3.LUT R6, R36, 0x6, RZ, 0xfc, !PT ;  /* 0x0000000624067812 */ /* 0x000fe200078efcff */
[----:B------:R-:W-:Y:S01]  /*1e20*/  FMUL R7, R7, UR4 ;  /* 0x0000000407077c20 */ /* 0x000fe20008400000 */
[----:B------:R-:W-:Y:S01]  /*1e30*/  FMUL R9, R9, UR4 ;  /* 0x0000000409097c20 */ /* 0x000fe20008400000 */
[----:B------:R-:W-:Y:S01]  /*1e40*/  FMUL R8, R8, UR4 ;  /* 0x0000000408087c20 */ /* 0x000fe20008400000 */
[----:B------:R-:W-:Y:S01]  /*1e50*/  FSEL R109, R39, -INF , P4 ;  /* 0xff800000276d7808 */ /* 0x000fe20002000000 */
[----:B------:R-:W-:Y:S01]  /*1e60*/  FMUL R10, R10, UR4 ;  /* 0x000000040a0a7c20 */ /* 0x000fe20008400000 */
[----:B------:R-:W-:Y:S01]  /*1e70*/  ISETP.GE.AND P4, PT, R3, R6, PT ;  /* 0x000000060300720c */ /* 0x000fe20003f86270 */
[----:B------:R-:W-:Y:S01]  /*1e80*/  FMUL R12, R12, UR4 ;  /* 0x000000040c0c7c20 */ /* 0x000fe20008400000 */
[C---:B------:R-:W-:Y:S01]  /*1e90*/  LOP3.LUT R6, R36.reuse, 0x7, RZ, 0xfc, !PT ;  /* 0x0000000724067812 */ /* 0x040fe200078efcff */
[----:B------:R-:W-:Y:S01]  /*1ea0*/  FMUL R11, R11, UR4 ;  /* 0x000000040b0b7c20 */ /* 0x000fe20008400000 */
[----:B------:R-:W-:Y:S01]  /*1eb0*/  FSEL R111, R7, -INF , P6 ;  /* 0xff800000076f7808 */ /* 0x000fe20003000000 */
[----:B------:R-:W-:Y:S01]  /*1ec0*/  FMUL R13, R13, UR4 ;  /* 0x000000040d0d7c20 */ /* 0x000fe20008400000 */
[----:B------:R-:W-:Y:S01]  /*1ed0*/  ISETP.GE.AND P6, PT, R3, R6, PT ;  /* 0x000000060300720c */ /* 0x000fe20003fc6270 */
[----:B------:R-:W-:Y:S01]  /*1ee0*/  FMUL R15, R15, UR4 ;  /* 0x000000040f0f7c20 */ /* 0x000fe20008400000 */
[----:B------:R-:W-:Y:S01]  /*1ef0*/  LOP3.LUT R6, R36, 0x9, RZ, 0xfc, !PT ;  /* 0x0000000924067812 */ /* 0x000fe200078efcff */
[----:B------:R-:W-:Y:S01]  /*1f00*/  FMUL R14, R14, UR4 ;  /* 0x000000040e0e7c20 */ /* 0x000fe20008400000 */
[----:B------:R-:W-:Y:S01]  /*1f10*/  ISETP.GE.AND P5, PT, R3, R108, PT ;  /* 0x0000006c0300720c */ /* 0x000fe20003fa6270 */
[----:B------:R-:W-:Y:S01]  /*1f20*/  FMUL R16, R16, UR4 ;  /* 0x0000000410107c20 */ /* 0x000fe20008400000 */
[----:B------:R-:W-:Y:S01]  /*1f30*/  LOP3.LUT R106, R36, 0x8, RZ, 0xfc, !PT ;  /* 0x00000008246a7812 */ /* 0x000fe200078efcff */
[----:B------:R-:W-:Y:S01]  /*1f40*/  FMUL R18, R18, UR4 ;  /* 0x0000000412127c20 */ /* 0x000fe20008400000 */
[----:B------:R-:W-:Y:S01]  /*1f50*/  FSEL R113, R9, -INF , P0 ;  /* 0xff80000009717808 */ /* 0x000fe20000000000 */
        /* <DEDUP_REMOVED lines=19> */
[C---:B------:R-:W-:Y:S01]  /*2090*/  LOP3.LUT R8, R36.reuse, 0xb, RZ, 0xfc, !PT ;  /* 0x0000000b24087812 */ /* 0x040fe200078efcff */
[----:B------:R-:W-:Y:S01]  /*20a0*/  FMUL R27, R27, UR4 ;  /* 0x000000041b1b7c20 */ /* 0x000fe20008400000 */
[----:B------:R-:W-:Y:S01]  /*20b0*/  LOP3.LUT R6, R36, 0xd, RZ, 0xfc, !PT ;  /* 0x0000000d24067812 */ /* 0x000fe200078efcff */
[----:B------:R-:W-:Y:S01]  /*20c0*/  FMUL R28, R28, UR4 ;  /* 0x000000041c1c7c20 */ /* 0x000fe20008400000 */
[----:B------:R-:W-:Y:S01]  /*20d0*/  FSEL R115, R11, -INF , P6 ;  /* 0xff8000000b737808 */ /* 0x000fe20003000000 */
[----:B------:R-:W-:Y:S01]  /*20e0*/  FMUL R29, R29, UR4 ;  /* 0x000000041d1d7c20 */ /* 0x000fe20008400000 */
[----:B------:R-:W-:Y:S01]  /*20f0*/  FSEL R117, R13, -INF , P0 ;  /* 0xff8000000d757808 */ /* 0x000fe20000000000 */
[----:B------:R-:W-:Y:S01]  /*2100*/  FMUL R30, R30, UR4 ;  /* 0x000000041e1e7c20 */ /* 0x000fe20008400000 */
[----:B------:R-:W-:Y:S01]  /*2110*/  ISETP.GE.AND P6, PT, R3, R8, PT ;  /* 0x000000080300720c */ /* 0x000fe20003fc6270 */
[----:B------:R-:W-:Y:S01]  /*2120*/  FMUL R31, R31, UR4 ;  /* 0x000000041f1f7c20 */ /* 0x000fe20008400000 */
[----:B------:R-:W-:Y:S01]  /*2130*/  ISETP.GE.AND P0, PT, R3, R6, PT ;  /* 0x000000060300720c */ /* 0x000fe20003f06270 */
[----:B------:R-:W-:Y:S01]  /*2140*/  FMUL R32, R32, UR4 ;  /* 0x0000000420207c20 */ /* 0x000fe20008400000 */
[----:B------:R-:W-:Y:S01]  /*2150*/  LOP3.LUT R6, R36, 0xf, RZ, 0xfc, !PT ;  /* 0x0000000f24067812 */ /* 0x000fe200078efcff */
[----:B------:R-:W-:Y:S01]  /*2160*/  FMUL R33, R33, UR4 ;  /* 0x0000000421217c20 */ /* 0x000fe20008400000 */
[----:B------:R-:W-:Y:S01]  /*2170*/  FSEL R119, R15, -INF , P6 ;  /* 0xff8000000f777808 */ /* 0x000fe20003000000 */
[----:B------:R-:W-:Y:S01]  /*2180*/  USHF.L.U32 UR6, UR8, 0x1, URZ ;  /* 0x0000000108067899 */ /* 0x000fe200080006ff */
[----:B------:R-:W-:-:S02]  /*2190*/  ISETP.GE.AND P6, PT, R3, R6, PT ;  /* 0x000000060300720c */ /* 0x000fc40003fc6270 */
[C---:B------:R-:W-:Y:S02]  /*21a0*/  LOP3.LUT R8, R36.reuse, 0xe, RZ, 0xfc, !PT ;  /* 0x0000000e24087812 */ /* 0x040fe400078efcff */
[----:B------:R-:W-:Y:S02]  /*21b0*/  LOP3.LUT R6, R36, 0x10, RZ, 0xfc, !PT ;  /* 0x0000001024067812 */ /* 0x000fe400078efcff */
[----:B------:R-:W-:Y:S02]  /*21c0*/  FSEL R112, R14, -INF , P4 ;  /* 0xff8000000e707808 */ /* 0x000fe40002000000 */
[----:B------:R-:W-:Y:S02]  /*21d0*/  FSEL R114, R16, -INF , P5 ;  /* 0xff80000010727808 */ /* 0x000fe40002800000 */
[C---:B------:R-:W-:Y:S02]  /*21e0*/  ISETP.GE.AND P4, PT, R3.reuse, R8, PT ;  /* 0x000000080300720c */ /* 0x040fe40003f86270 */
[----:B------:R-:W-:-:S02]  /*21f0*/  ISETP.GE.AND P5, PT, R3, R6, PT ;  /* 0x000000060300720c */ /* 0x000fc40003fa6270 */
[C---:B------:R-:W-:Y:S02]  /*2200*/  LOP3.LUT R6, R36.reuse, 0x12, RZ, 0xfc, !PT ;  /* 0x0000001224067812 */ /* 0x040fe400078efcff */
[----:B------:R-:W-:Y:S02]  /*2210*/  LOP3.LUT R8, R36, 0x11, RZ, 0xfc, !PT ;  /* 0x0000001124087812 */ /* 0x000fe400078efcff */
[----:B------:R-:W-:Y:S02]  /*2220*/  FSEL R116, R18, -INF , P4 ;  /* 0xff80000012747808 */ /* 0x000fe40002000000 */
[----:B------:R-:W-:Y:S02]  /*2230*/  ISETP.GE.AND P4, PT, R3, R6, PT ;  /* 0x000000060300720c */ /* 0x000fe40003f86270 */
[----:B------:R-:W-:Y:S02]  /*2240*/  FSEL R121, R17, -INF , P0 ;  /* 0xff80000011797808 */ /* 0x000fe40000000000 */
[----:B------:R-:W-:-:S02]  /*2250*/  LOP3.LUT R6, R36, 0x13, RZ, 0xfc, !PT ;  /* 0x0000001324067812 */ /* 0x000fc400078efcff */
[----:B------:R-:W-:Y:S02]  /*2260*/  ISETP.GE.AND P0, PT, R3, R8, PT ;  /* 0x000000080300720c */ /* 0x000fe40003f06270 */
[----:B------:R-:W-:Y:S02]  /*2270*/  FSEL R123, R19, -INF , P6 ;  /* 0xff800000137b7808 */ /* 0x000fe40003000000 */
[----:B------:R-:W-:Y:S01]  /*2280*/  ISETP.GE.AND P6, PT, R3, R6, PT ;  /* 0x000000060300720c */ /* 0x000fe20003fc6270 */
[----:B------:R-:W-:Y:S01]  /*2290*/  FMUL R6, R4, UR4 ;  /* 0x0000000404067c20 */ /* 0x000fe20008400000 */
[----:B------:R-:W-:Y:S02]  /*22a0*/  LOP3.LUT R8, R36, 0x14, RZ, 0xfc, !PT ;  /* 0x0000001424087812 */ /* 0x000fe400078efcff */
[----:B------:R-:W-:Y:S02]  /*22b0*/  FSEL R125, R21, -INF , P0 ;  /* 0xff800000157d7808 */ /* 0x000fe40000000000 */
[----:B------:R-:W-:-:S02]  /*22c0*/  FSEL R120, R22, -INF , P4 ;  /* 0xff80000016787808 */ /* 0x000fc40002000000 */
[CC--:B------:R-:W-:Y:S02]  /*22d0*/  ISETP.GE.AND P0, PT, R3.reuse, R36.reuse, PT ;  /* 0x000000240300720c */ /* 0x0c0fe40003f06270 */
[C---:B------:R-:W-:Y:S02]  /*22e0*/  ISETP.GT.AND P4, PT, R3.reuse, R36, PT ;  /* 0x000000240300720c */ /* 0x040fe40003f84270 */
[----:B------:R-:W-:Y:S02]  /*22f0*/  FSEL R118, R20, -INF , P5 ;  /* 0xff80000014767808 */ /* 0x000fe40002800000 */
[----:B------:R-:W-:Y:S02]  /*2300*/  ISETP.GE.AND P5, PT, R3, R8, PT ;  /* 0x000000080300720c */ /* 0x000fe40003fa6270 */
[----:B------:R-:W-:Y:S02]  /*2310*/  FSEL R9, R6, -INF , P0 ;  /* 0xff80000006097808 */ /* 0x000fe40000000000 */
[----:B------:R-:W-:-:S02]  /*2320*/  FSEL R8, R5, -INF , P4 ;  /* 0xff80000005087808 */ /* 0x000fc40002000000 */
[C---:B------:R-:W-:Y:S02]  /*2330*/  LOP3.LUT R4, R36.reuse, 0x15, RZ, 0xfc, !PT ;  /* 0x0000001524047812 */ /* 0x040fe400078efcff */
[----:B------:R-:W-:Y:S02]  /*2340*/  FMNMX3 R5, R9, R8, R109, !PT ;  /* 0x0000000809057276 */ /* 0x000fe4000780006d */
[----:B------:R-:W-:Y:S02]  /*2350*/  ISETP.GE.AND P0, PT, R3, R4, PT ;  /* 0x000000040300720c */ /* 0x000fe40003f06270 */
[----:B------:R-:W-:Y:S02]  /*2360*/  FMNMX3 R5, R5, R111, R108, !PT ;  /* 0x0000006f05057276 */ /* 0x000fe4000780006c */
[----:B------:R-:W-:Y:S02]  /*2370*/  LOP3.LUT R4, R36, 0x16, RZ, 0xfc, !PT ;  /* 0x0000001624047812 */ /* 0x000fe400078efcff */
[----:B------:R-:W-:-:S02]  /*2380*/  FMNMX3 R5, R5, R113, R106, !PT ;  /* 0x0000007105057276 */ /* 0x000fc4000780006a */
[----:B------:R-:W-:Y:S02]  /*2390*/  ISETP.GE.AND P4, PT, R3, R4, PT ;  /* 0x000000040300720c */ /* 0x000fe40003f86270 */
[----:B------:R-:W-:Y:S02]  /*23a0*/  FMNMX3 R5, R5, R115, R110, !PT ;  /* 0x0000007305057276 */ /* 0x000fe4000780006e */
[----:B------:R-:W-:Y:S02]  /*23b0*/  LOP3.LUT R4, R36, 0x18, RZ, 0xfc, !PT ;  /* 0x0000001824047812 */ /* 0x000fe400078efcff */
[----:B------:R-:W-:Y:S02]  /*23c0*/  FSEL R122, R24, -INF , P5 ;  /* 0xff800000187a7808 */ /* 0x000fe40002800000 */
[----:B------:R-:W-:Y:S02]  /*23d0*/  FMNMX3 R5, R5, R117, R112, !PT ;  /* 0x0000007505057276 */ /* 0x000fe40007800070 */
[----:B------:R-:W-:-:S02]  /*23e0*/  ISETP.GE.AND P5, PT, R3, R4, PT ;  /* 0x000000040300720c */ /* 0x000fc40003fa6270 */
[C---:B------:R-:W-:Y:S02]  /*23f0*/  LOP3.LUT R4, R36.reuse, 0x19, RZ, 0xfc, !PT ;  /* 0x0000001924047812 */ /* 0x040fe400078efcff */
[----:B------:R-:W-:Y:S02]  /*2400*/  FMNMX3 R5, R5, R119, R114, !PT ;  /* 0x0000007705057276 */ /* 0x000fe40007800072 */
[----:B------:R-:W-:Y:S02]  /*2410*/  FSEL R129, R25, -INF , P0 ;  /* 0xff80000019817808 */ /* 0x000fe40000000000 */
[----:B------:R-:W-:Y:S02]  /*2420*/  ISETP.GE.AND P0, PT, R3, R4, PT ;  /* 0x000000040300720c */ /* 0x000fe40003f06270 */
[C---:B------:R-:W-:Y:S02]  /*2430*/  LOP3.LUT R6, R36.reuse, 0x17, RZ, 0xfc, !PT ;  /* 0x0000001724067812 */ /* 0x040fe400078efcff */
[----:B------:R-:W-:-:S02]  /*2440*/  LOP3.LUT R4, R36, 0x1a, RZ, 0xfc, !PT ;  /* 0x0000001a24047812 */ /* 0x000fc400078efcff */
[----:B------:R-:W-:Y:S02]  /*2450*/  FMNMX3 R5, R5, R121, R116, !PT ;  /* 0x0000007905057276 */ /* 0x000fe40007800074 */
[----:B------:R-:W-:Y:S02]  /*2460*/  FSEL R127, R23, -INF , P6 ;  /* 0xff800000177f7808 */ /* 0x000fe40003000000 */
[----:B------:R-:W-:Y:S02]  /*2470*/  FSEL R124, R26, -INF , P4 ;  /* 0xff8000001a7c7808 */ /* 0x000fe40002000000 */
[C---:B------:R-:W-:Y:S02]  /*2480*/  ISETP.GE.AND P6, PT, R3.reuse, R6, PT ;  /* 0x000000060300720c */ /* 0x040fe40003fc6270 */
[----:B------:R-:W-:Y:S02]  /*2490*/  ISETP.GE.AND P4, PT, R3, R4, PT ;  /* 0x000000040300720c */ /* 0x000fe40003f86270 */
[----:B------:R-:W-:-:S02]  /*24a0*/  LOP3.LUT R4, R36, 0x1b, RZ, 0xfc, !PT ;  /* 0x0000001b24047812 */ /* 0x000fc400078efcff */
[----:B------:R-:W-:Y:S02]  /*24b0*/  FMNMX3 R5, R5, R123, R118, !PT ;  /* 0x0000007b05057276 */ /* 0x000fe40007800076 */
[----:B------:R-:W-:Y:S02]  /*24c0*/  FSEL R131, R27, -INF , P6 ;  /* 0xff8000001b837808 */ /* 0x000fe40003000000 */
[----:B------:R-:W-:Y:S02]  /*24d0*/  ISETP.GE.AND P6, PT, R3, R4, PT ;  /* 0x000000040300720c */ /* 0x000fe40003fc6270 */
[----:B------:R-:W-:Y:S02]  /*24e0*/  FMNMX3 R5, R5, R125, R120, !PT ;  /* 0x0000007d05057276 */ /* 0x000fe40007800078 */
[----:B------:R-:W-:Y:S02]  /*24f0*/  LOP3.LUT R4, R36, 0x1c, RZ, 0xfc, !PT ;  /* 0x0000001c24047812 */ /* 0x000fe400078efcff */
[----:B------:R-:W-:-:S02]  /*2500*/  FSEL R126, R28, -INF , P5 ;  /* 0xff8000001c7e7808 */ /* 0x000fc40002800000 */
[----:B------:R-:W-:Y:S02]  /*2510*/  FMNMX3 R5, R5, R127, R122, !PT ;  /* 0x0000007f05057276 */ /* 0x000fe4000780007a */
[----:B------:R-:W-:Y:S02]  /*2520*/  ISETP.GE.AND P5, PT, R3, R4, PT ;  /* 0x000000040300720c */ /* 0x000fe40003fa6270 */
[----:B------:R-:W-:Y:S02]  /*2530*/  LOP3.LUT R4, R36, 0x1d, RZ, 0xfc, !PT ;  /* 0x0000001d24047812 */ /* 0x000fe400078efcff */
[----:B------:R-:W-:Y:S02]  /*2540*/  FMNMX3 R5, R5, R129, R124, !PT ;  /* 0x0000008105057276 */ /* 0x000fe4000780007c */
[----:B------:R-:W-:Y:S01]  /*2550*/  FSEL R133, R29, -INF , P0 ;  /* 0xff8000001d857808 */ /* 0x000fe20000000000 */
[----:B------:R-:W-:Y:S01]  /*2560*/  FMUL R29, R35, UR4 ;  /* 0x00000004231d7c20 */ /* 0x000fe20008400000 */
[----:B------:R-:W-:-:S02]  /*2570*/  ISETP.GE.AND P0, PT, R3, R4, PT ;  /* 0x000000040300720c */ /* 0x000fc40003f06270 */
[----:B------:R-:W-:Y:S02]  /*2580*/  LOP3.LUT R4, R36, 0x1e, RZ, 0xfc, !PT ;  /* 0x0000001e24047812 */ /* 0x000fe400078efcff */
[----:B------:R-:W-:Y:S02]  /*2590*/  FSEL R128, R30, -INF , P4 ;  /* 0xff8000001e807808 */ /* 0x000fe40002000000 */
[----:B------:R-:W-:Y:S02]  /*25a0*/  FMNMX3 R5, R5, R131, R126, !PT ;  /* 0x0000008305057276 */ /* 0x000fe4000780007e */
[----:B------:R-:W-:Y:S01]  /*25b0*/  FSEL R130, R31, -INF , P6 ;  /* 0xff8000001f827808 */ /* 0x000fe20003000000 */
[----:B------:R-:W-:Y:S01]  /*25c0*/  FMUL R31, R34, UR4 ;  /* 0x00000004221f7c20 */ /* 0x000fe20008400000 */
[----:B------:R-:W-:Y:S01]  /*25d0*/  ISETP.GE.AND P4, PT, R3, R4, PT ;  /* 0x000000040300720c */ /* 0x000fe20003f86270 */
[----:B------:R-:W-:Y:S01]  /*25e0*/  UIMAD.WIDE UR4, UR8, 0x2, URZ ;  /* 0x00000002080478a5 */ /* 0x000fe2000f8e02ff */
[----:B------:R-:W-:-:S02]  /*25f0*/  LOP3.LUT R4, R36, 0x1f, RZ, 0xfc, !PT ;  /* 0x0000001f24047812 */ /* 0x000fc400078efcff */
[----:B------:R-:W-:Y:S02]  /*2600*/  FSEL R107, R32, -INF , P5 ;  /* 0xff800000206b7808 */ /* 0x000fe40002800000 */
[----:B------:R-:W-:Y:S01]  /*2610*/  FMNMX3 R5, R5, R133, R128, !PT ;  /* 0x0000008505057276 */ /* 0x000fe20007800080 */
[----:B------:R-:W0:Y:S01]  /*2620*/  LDC R32, c[0x0][0x3d8] ;  /* 0x0000f600ff207b82 */ /* 0x000e220000000800 */
[----:B------:R-:W-:Y:S02]  /*2630*/  ISETP.GE.AND P6, PT, R3, R4, PT ;  /* 0x000000040300720c */ /* 0x000fe40003fc6270 */
[----:B------:R-:W-:Y:S02]  /*2640*/  FSEL R34, R33, -INF , P0 ;  /* 0xff80000021227808 */ /* 0x000fe40000000000 */
[----:B------:R-:W-:Y:S02]  /*2650*/  FSEL R31, R31, -INF , P4 ;  /* 0xff8000001f1f7808 */ /* 0x000fe40002000000 */
[----:B------:R-:W-:-:S02]  /*2660*/  FMNMX3 R5, R5, R130, R107, !PT ;  /* 0x0000008205057276 */ /* 0x000fc4000780006b */
[----:B------:R-:W-:Y:S02]  /*2670*/  FSEL R29, R29, -INF , P6 ;  /* 0xff8000001d1d7808 */ /* 0x000fe40003000000 */
[----:B------:R-:W-:Y:S02]  /*2680*/  FMNMX3 R4, R5, R34, R31, !PT ;  /* 0x0000002205047276 */ /* 0x000fe4000780001f */
[C---:B------:R-:W-:Y:S02]  /*2690*/  LOP3.LUT R39, R2.reuse, 0xff, RZ, 0xc0, !PT ;  /* 0x000000ff02277812 */ /* 0x040fe400078ec0ff */
[----:B------:R-:W-:Y:S02]  /*26a0*/  FMNMX R5, R29, R4, !PT ;  /* 0x000000041d057209 */ /* 0x000fe40007800000 */
[----:B------:R-:W-:Y:S02]  /*26b0*/  LOP3.LUT R4, R2, 0x1f, RZ, 0xc0, !PT ;  /* 0x0000001f02047812 */ /* 0x000fe400078ec0ff */
[----:B------:R-:W-:Y:S01]  /*26c0*/  SHF.R.U32.HI R41, RZ, 0x5, R39 ;  /* 0x00000005ff297819 */ /* 0x000fe20000011627 */
[----:B------:R-:W1:Y:S01]  /*26d0*/  SHFL.BFLY PT, R6, R5, 0x10, 0x1f ;  /* 0x0e001f0005067f89 */ /* 0x000e6200000e0000 */
[----:B------:R-:W-:-:S02]  /*26e0*/  ISETP.GE.U32.AND P4, PT, R4, 0x10, PT ;  /* 0x000000100400780c */ /* 0x000fc40003f86070 */
[----:B------:R-:W-:Y:S02]  /*26f0*/  LOP3.LUT R41, R152, 0x4, R41, 0xf8, !PT ;  /* 0x0000000498297812 */ /* 0x000fe400078ef829 */
[C---:B------:R-:W-:Y:S02]  /*2700*/  ISETP.GE.U32.AND P5, PT, R39.reuse, 0x80, PT ;  /* 0x000000802700780c */ /* 0x040fe40003fa6070 */
[----:B------:R-:W-:Y:S02]  /*2710*/  LEA R4, R39, UR16, 0x2 ;  /* 0x0000001027047c11 */ /* 0x000fe4000f8e10ff */
[----:B------:R-:W-:Y:S02]  /*2720*/  SHF.R.U32.HI R35, RZ, 0x7, R2 ;  /* 0x00000007ff237819 */ /* 0x000fe40000011602 */
[----:B------:R-:W-:Y:S02]  /*2730*/  PRMT R186, RZ, 0x7610, R186 ;  /* 0x00007610ffba7816 */ /* 0x000fe400000000ba */
[----:B------:R-:W-:-:S02]  /*2740*/  PRMT R190, RZ, 0x7610, R190 ;  /* 0x00007610ffbe7816 */ /* 0x000fc400000000be */
[----:B------:R-:W-:Y:S02]  /*2750*/  PRMT R196, RZ, 0x7610, R196 ;  /* 0x00007610ffc47816 */ /* 0x000fe400000000c4 */
[----:B------:R-:W-:Y:S02]  /*2760*/  PRMT R200, RZ, 0x7610, R200 ;  /* 0x00007610ffc87816 */ /* 0x000fe400000000c8 */
[----:B------:R-:W-:Y:S02]  /*2770*/  PRMT R204, RZ, 0x7610, R204 ;  /* 0x00007610ffcc7816 */ /* 0x000fe400000000cc */
[----:B------:R-:W-:Y:S02]  /*2780*/  PRMT R208, RZ, 0x7610, R208 ;  /* 0x00007610ffd07816 */ /* 0x000fe400000000d0 */
[----:B------:R-:W-:Y:S02]  /*2790*/  PRMT R177, RZ, 0x7610, R177 ;  /* 0x00007610ffb17816 */ /* 0x000fe400000000b1 */
[----:B-1----:R-:W-:-:S02]  /*27a0*/  FMNMX R6, R5, R6, !PT ;  /* 0x0000000605067209 */ /* 0x002fc40007800000 */
[----:B------:R-:W-:Y:S02]  /*27b0*/  LOP3.LUT R5, R2, 0x7f, RZ, 0xc0, !PT ;  /* 0x0000007f02057812 */ /* 0x000fe400078ec0ff */
[----:B------:R-:W-:Y:S01]  /*27c0*/  PRMT R181, RZ, 0x7610, R181 ;  /* 0x00007610ffb57816 */ /* 0x000fe200000000b5 */
[----:B---3--:R1:W-:Y:S01]  /*27d0*/  @!P4 STS [R41+UR16], R6 ;  /* 0x000000062900c988 */ /* 0x0083e20008000810 */
[----:B------:R-:W-:Y:S01]  /*27e0*/  PRMT R185, RZ, 0x7610, R185 ;  /* 0x00007610ffb97816 */ /* 0x000fe200000000b9 */
[----:B------:R-:W-:Y:S01]  /*27f0*/  IMAD R5, R5, UR9, RZ ;  /* 0x0000000905057c24 */ /* 0x000fe2000f8e02ff */
[----:B------:R-:W-:Y:S01]  /*2800*/  PRMT R189, RZ, 0x7610, R189 ;  /* 0x00007610ffbd7816 */ /* 0x000fe200000000bd */
[----:B------:R-:W-:Y:S01]  /*2810*/  BAR.SYNC.DEFER_BLOCKING 0x0 ;  /* 0x0000000000007b1d */ /* 0x000fe20000010000 */
[----:B------:R-:W-:Y:S01]  /*2820*/  PRMT R193, RZ, 0x7610, R193 ;  /* 0x00007610ffc17816 */ /* 0x000fe200000000c1 */
[----:B------:R-:W-:Y:S01]  /*2830*/  IMAD.SHL.U32 R7, R5, 0x2, RZ ;  /* 0x0000000205077824 */ /* 0x000fe200078e00ff */
[----:B------:R-:W-:-:S02]  /*2840*/  PRMT R197, RZ, 0x7610, R197 ;  /* 0x00007610ffc57816 */ /* 0x000fc400000000c5 */
[----:B------:R-:W-:Y:S01]  /*2850*/  PRMT R201, RZ, 0x7610, R201 ;  /* 0x00007610ffc97816 */ /* 0x000fe200000000c9 */
[----:B-1----:R-:W-:Y:S01]  /*2860*/  IMAD.HI R6, R5, 0x2, RZ ;  /* 0x0000000205067827 */ /* 0x002fe200078e02ff */
[----:B--2---:R-:W-:Y:S02]  /*2870*/  IADD3 R146, P0, P6, R7, UR6, R146 ;  /* 0x0000000607927c10 */ /* 0x004fe4000fe1e092 */
[----:B------:R-:W-:Y:S02]  /*2880*/  PRMT R205, RZ, 0x7610, R205 ;  /* 0x00007610ffcd7816 */ /* 0x000fe400000000cd */
[----:B------:R-:W-:Y:S02]  /*2890*/  IADD3.X R5, PT, PT, R6, UR5, R147, P0, P6 ;  /* 0x0000000506057c10 */ /* 0x000fe400087ec493 */
[----:B------:R-:W-:Y:S02]  /*28a0*/  LOP3.LUT P0, RZ, R2, 0x1, RZ, 0xc0, !PT ;  /* 0x0000000102ff7812 */ /* 0x000fe4000780c0ff */
[----:B------:R-:W-:-:S02]  /*28b0*/  PRMT R184, RZ, 0x7610, R184 ;  /* 0x00007610ffb87816 */ /* 0x000fc400000000b8 */
[----:B------:R-:W-:Y:S02]  /*28c0*/  ISETP.LT.U32.AND P0, PT, R39, 0x80, !P0 ;  /* 0x000000802700780c */ /* 0x000fe40004701070 */
[----:B------:R-:W-:Y:S02]  /*28d0*/  PRMT R179, RZ, 0x7610, R179 ;  /* 0x00007610ffb37816 */ /* 0x000fe400000000b3 */
[----:B------:R-:W-:Y:S02]  /*28e0*/  PRMT R188, RZ, 0x7610, R188 ;  /* 0x00007610ffbc7816 */ /* 0x000fe400000000bc */
[----:B------:R-:W-:Y:S01]  /*28f0*/  PRMT R183, RZ, 0x7610, R183 ;  /* 0x00007610ffb77816 */ /* 0x000fe200000000b7 */
[----:B------:R-:W1:Y:S04]  /*2900*/  @!P5 LDS R132, [R4] ;  /* 0x000000000484d984 */ /* 0x000e680000000800 */
[----:B-1----:R-:W1:Y:S02]  /*2910*/  SHFL.BFLY PT, R11, R132, 0x1, 0x1f ;  /* 0x0c201f00840b7f89 */ /* 0x002e6400000e0000 */
[----:B-1----:R-:W-:-:S05]  /*2920*/  FMNMX R11, R132, R11, !PT ;  /* 0x0000000b840b7209 */ /* 0x002fca0007800000 */
[----:B------:R-:W-:Y:S01]  /*2930*/  @P0 STS [R4], R11 ;  /* 0x0000000b04000388 */ /* 0x000fe20000000800 */
[----:B------:R-:W-:Y:S06]  /*2940*/  BAR.SYNC.DEFER_BLOCKING 0x0 ;  /* 0x0000000000007b1d */ /* 0x000fec0000010000 */
[----:B------:R-:W1:Y:S02]  /*2950*/  LDS R20, [R152+UR16] ;  /* 0x0000001098147984 */ /* 0x000e640008000800 */
[----:B-1----:R-:W-:-:S05]  /*2960*/  FMNMX R20, R20, -INF , !PT ;  /* 0xff80000014147809 */ /* 0x002fca0007800000 */
[--C-:B------:R-:W-:Y:S01]  /*2970*/  FADD R9, R9, -R20.reuse ;  /* 0x8000001409097221 */ /* 0x100fe20000000000 */
[--C-:B------:R-:W-:Y:S01]  /*2980*/  FADD R8, R8, -R20.reuse ;  /* 0x8000001408087221 */ /* 0x100fe20000000000 */
[--C-:B------:R-:W-:Y:S01]  /*2990*/  FADD R109, R109, -R20.reuse ;  /* 0x800000146d6d7221 */ /* 0x100fe20000000000 */
[--C-:B------:R-:W-:Y:S01]  /*29a0*/  FADD R111, R111, -R20.reuse ;  /* 0x800000146f6f7221 */ /* 0x100fe20000000000 */
[----:B------:R-:W-:Y:S01]  /*29b0*/  FMUL R6, R9, 1.4426950216293334961 ;  /* 0x3fb8aa3b09067820 */ /* 0x000fe20000400000 */
[----:B------:R-:W-:Y:S01]  /*29c0*/  FMUL R7, R8, 1.4426950216293334961 ;  /* 0x3fb8aa3b08077820 */ /* 0x000fe20000400000 */
[----:B------:R-:W-:Y:S01]  /*29d0*/  FMUL R8, R109, 1.4426950216293334961 ;  /* 0x3fb8aa3b6d087820 */ /* 0x000fe20000400000 */
[----:B------:R-:W-:Y:S01]  /*29e0*/  FMUL R9, R111, 1.4426950216293334961 ;  /* 0x3fb8aa3b6f097820 */ /* 0x000fe20000400000 */
[--C-:B------:R-:W-:Y:S01]  /*29f0*/  FADD R108, R108, -R20.reuse ;  /* 0x800000146c6c7221 */ /* 0x100fe20000000000 */
[--C-:B------:R-:W-:Y:S01]  /*2a00*/  FADD R113, R113, -R20.reuse ;  /* 0x8000001471717221 */ /* 0x100fe20000000000 */
[----:B------:R-:W-:Y:S01]  /*2a10*/  MUFU.EX2 R6, R6 ;  /* 0x0000000600067308 */ /* 0x000fe20000000800 */
[--C-:B------:R-:W-:Y:S01]  /*2a20*/  FADD R106, R106, -R20.reuse ;  /* 0x800000146a6a7221 */ /* 0x100fe20000000000 */
[----:B------:R-:W-:Y:S01]  /*2a30*/  FMUL R10, R108, 1.4426950216293334961 ;  /* 0x3fb8aa3b6c0a7820 */ /* 0x000fe20000400000 */
[----:B------:R-:W-:Y:S01]  /*2a40*/  FMUL R11, R113, 1.4426950216293334961 ;  /* 0x3fb8aa3b710b7820 */ /* 0x000fe20000400000 */
[--C-:B------:R-:W-:Y:S01]  /*2a50*/  FADD R115, R115, -R20.reuse ;  /* 0x8000001473737221 */ /* 0x100fe20000000000 */
[----:B------:R-:W-:Y:S01]  /*2a60*/  FMUL R12, R106, 1.4426950216293334961 ;  /* 0x3fb8aa3b6a0c7820 */ /* 0x000fe20000400000 */
[--C-:B------:R-:W-:Y:S01]  /*2a70*/  FADD R110, R110, -R20.reuse ;  /* 0x800000146e6e7221 */ /* 0x100fe20000000000 */
[--C-:B------:R-:W-:Y:S01]  /*2a80*/  FADD R117, R117, -R20.reuse ;  /* 0x8000001475757221 */ /* 0x100fe20000000000 */
[----:B------:R-:W1:Y:S01]  /*2a90*/  MUFU.EX2 R7, R7 ;  /* 0x0000000700077308 */ /* 0x000e620000000800 */
[----:B------:R-:W-:Y:S01]  /*2aa0*/  FMUL R13, R115, 1.4426950216293334961 ;  /* 0x3fb8aa3b730d7820 */ /* 0x000fe20000400000 */
[----:B------:R-:W-:Y:S01]  /*2ab0*/  FMUL R14, R110, 1.4426950216293334961 ;  /* 0x3fb8aa3b6e0e7820 */ /* 0x000fe20000400000 */
[----:B------:R-:W-:Y:S01]  /*2ac0*/  FMUL R15, R117, 1.4426950216293334961 ;  /* 0x3fb8aa3b750f7820 */ /* 0x000fe20000400000 */
[--C-:B------:R-:W-:Y:S01]  /*2ad0*/  FADD R112, R112, -R20.reuse ;  /* 0x8000001470707221 */ /* 0x100fe20000000000 */
[--C-:B------:R-:W-:Y:S01]  /*2ae0*/  FADD R119, R119, -R20.reuse ;  /* 0x8000001477777221 */ /* 0x100fe20000000000 */
[--C-:B------:R-:W-:Y:S01]  /*2af0*/  FADD R114, R114, -R20.reuse ;  /* 0x8000001472727221 */ /* 0x100fe20000000000 */
[--C-:B------:R-:W-:Y:S01]  /*2b00*/  FADD R121, R121, -R20.reuse ;  /* 0x8000001479797221 */ /* 0x100fe20000000000 */
[----:B------:R-:W2:Y:S01]  /*2b10*/  MUFU.EX2 R8, R8 ;  /* 0x0000000800087308 */ /* 0x000ea20000000800 */
[----:B------:R-:W-:Y:S01]  /*2b20*/  FMUL R16, R112, 1.4426950216293334961 ;  /* 0x3fb8aa3b70107820 */ /* 0x000fe20000400000 */
[----:B------:R-:W-:Y:S01]  /*2b30*/  FMUL R17, R119, 1.4426950216293334961 ;  /* 0x3fb8aa3b77117820 */ /* 0x000fe20000400000 */
[----:B------:R-:W-:Y:S01]  /*2b40*/  FMUL R18, R114, 1.4426950216293334961 ;  /* 0x3fb8aa3b72127820 */ /* 0x000fe20000400000 */
[----:B------:R-:W-:Y:S01]  /*2b50*/  FMUL R19, R121, 1.4426950216293334961 ;  /* 0x3fb8aa3b79137820 */ /* 0x000fe20000400000 */
[--C-:B------:R-:W-:Y:S01]  /*2b60*/  FADD R116, R116, -R20.reuse ;  /* 0x8000001474747221 */ /* 0x100fe20000000000 */
[--C-:B------:R-:W-:Y:S01]  /*2b70*/  FADD R123, R123, -R20.reuse ;  /* 0x800000147b7b7221 */ /* 0x100fe20000000000 */
[--C-:B------:R-:W-:Y:S01]  /*2b80*/  FADD R118, R118, -R20.reuse ;  /* 0x8000001476767221 */ /* 0x100fe20000000000 */
[----:B------:R-:W3:Y:S01]  /*2b90*/  MUFU.EX2 R9, R9 ;  /* 0x0000000900097308 */ /* 0x000ee20000000800 */
[----:B-1----:R-:W-:Y:S01]  /*2ba0*/  FADD R27, R6, R7 ;  /* 0x00000007061b7221 */ /* 0x002fe20000000000 */
[----:B------:R-:W-:Y:S01]  /*2bb0*/  FMUL R21, R116, 1.4426950216293334961 ;  /* 0x3fb8aa3b74157820 */ /* 0x000fe20000400000 */
[----:B------:R-:W-:Y:S01]  /*2bc0*/  FMUL R22, R123, 1.4426950216293334961 ;  /* 0x3fb8aa3b7b167820 */ /* 0x000fe20000400000 */
[----:B------:R-:W-:Y:S01]  /*2bd0*/  FMUL R23, R118, 1.4426950216293334961 ;  /* 0x3fb8aa3b76177820 */ /* 0x000fe20000400000 */
[--C-:B------:R-:W-:Y:S01]  /*2be0*/  FADD R125, R125, -R20.reuse ;  /* 0x800000147d7d7221 */ /* 0x100fe20000000000 */
[--C-:B------:R-:W-:Y:S01]  /*2bf0*/  FADD R120, R120, -R20.reuse ;  /* 0x8000001478787221 */ /* 0x100fe20000000000 */
[--C-:B------:R-:W-:Y:S01]  /*2c00*/  FADD R127, R127, -R20.reuse ;  /* 0x800000147f7f7221 */ /* 0x100fe20000000000 */
[----:B------:R-:W1:Y:S01]  /*2c10*/  MUFU.EX2 R10, R10 ;  /* 0x0000000a000a7308 */ /* 0x000e620000000800 */
[----:B--2---:R-:W-:Y:S01]  /*2c20*/  FADD R28, R8, R27 ;  /* 0x0000001b081c7221 */ /* 0x004fe20000000000 */
[----:B------:R-:W-:Y:S01]  /*2c30*/  FMUL R24, R125, 1.4426950216293334961 ;  /* 0x3fb8aa3b7d187820 */ /* 0x000fe20000400000 */
[----:B------:R-:W-:Y:S01]  /*2c40*/  FMUL R25, R120, 1.4426950216293334961 ;  /* 0x3fb8aa3b78197820 */ /* 0x000fe20000400000 */
[----:B------:R-:W-:Y:S01]  /*2c50*/  FMUL R26, R127, 1.4426950216293334961 ;  /* 0x3fb8aa3b7f1a7820 */ /* 0x000fe20000400000 */
[--C-:B------:R-:W-:Y:S01]  /*2c60*/  FADD R122, R122, -R20.reuse ;  /* 0x800000147a7a7221 */ /* 0x100fe20000000000 */
[--C-:B------:R-:W-:Y:S01]  /*2c70*/  FADD R129, R129, -R20.reuse ;  /* 0x8000001481817221 */ /* 0x100fe20000000000 */
[----:B------:R-:W-:Y:S01]  /*2c80*/  FADD R124, R124, -R20 ;  /* 0x800000147c7c7221 */ /* 0x000fe20000000000 */
[----:B------:R-:W2:Y:S01]  /*2c90*/  MUFU.EX2 R11, R11 ;  /* 0x0000000b000b7308 */ /* 0x000ea20000000800 */
[----:B---3--:R-:W-:Y:S01]  /*2ca0*/  FADD R33, R9, R28 ;  /* 0x0000001c09217221 */ /* 0x008fe20000000000 */
[----:B------:R-:W-:Y:S01]  /*2cb0*/  FMUL R27, R122, 1.4426950216293334961 ;  /* 0x3fb8aa3b7a1b7820 */ /* 0x000fe20000400000 */
[--C-:B------:R-:W-:Y:S01]  /*2cc0*/  FADD R131, R131, -R20.reuse ;  /* 0x8000001483837221 */ /* 0x100fe20000000000 */
[--C-:B------:R-:W-:Y:S01]  /*2cd0*/  FADD R126, R126, -R20.reuse ;  /* 0x800000147e7e7221 */ /* 0x100fe20000000000 */
[--C-:B------:R-:W-:Y:S01]  /*2ce0*/  FADD R133, R133, -R20.reuse ;  /* 0x8000001485857221 */ /* 0x100fe20000000000 */
[--C-:B------:R-:W-:Y:S01]  /*2cf0*/  FADD R128, R128, -R20.reuse ;  /* 0x8000001480807221 */ /* 0x100fe20000000000 */
[----:B------:R-:W-:Y:S01]  /*2d00*/  FADD R130, R130, -R20 ;  /* 0x8000001482827221 */ /* 0x000fe20000000000 */
[----:B------:R-:W3:Y:S01]  /*2d10*/  MUFU.EX2 R12, R12 ;  /* 0x0000000c000c7308 */ /* 0x000ee20000000800 */
[----:B-1----:R-:W-:Y:S01]  /*2d20*/  FADD R28, R10, R33 ;  /* 0x000000210a1c7221 */ /* 0x002fe20000000000 */
[----:B------:R-:W-:Y:S01]  /*2d30*/  FMUL R126, R126, 1.4426950216293334961 ;  /* 0x3fb8aa3b7e7e7820 */ /* 0x000fe20000400000 */
[----:B------:R-:W-:Y:S01]  /*2d40*/  FMUL R133, R133, 1.4426950216293334961 ;  /* 0x3fb8aa3b85857820 */ /* 0x000fe20000400000 */
[----:B------:R-:W-:Y:S01]  /*2d50*/  FMUL R128, R128, 1.4426950216293334961 ;  /* 0x3fb8aa3b80807820 */ /* 0x000fe20000400000 */
[----:B------:R-:W-:-:S03]  /*2d60*/  FMUL R130, R130, 1.4426950216293334961 ;  /* 0x3fb8aa3b82827820 */ /* 0x000fc60000400000 */
[----:B------:R-:W1:Y:S01]  /*2d70*/  MUFU.EX2 R13, R13 ;  /* 0x0000000d000d7308 */ /* 0x000e620000000800 */
[----:B--2---:R-:W-:Y:S01]  /*2d80*/  FADD R33, R11, R28 ;  /* 0x0000001c0b217221 */ /* 0x004fe20000000000 */
[----:B------:R-:W-:-:S06]  /*2d90*/  FMUL R28, R129, 1.4426950216293334961 ;  /* 0x3fb8aa3b811c7820 */ /* 0x000fcc0000400000 */
[----:B------:R-:W2:Y:S01]  /*2da0*/  MUFU.EX2 R14, R14 ;  /* 0x0000000e000e7308 */ /* 0x000ea20000000800 */
[----:B---3--:R-:W-:-:S07]  /*2db0*/  FADD R30, R12, R33 ;  /* 0x000000210c1e7221 */ /* 0x008fce0000000000 */
[----:B------:R-:W3:Y:S01]  /*2dc0*/  MUFU.EX2 R15, R15 ;  /* 0x0000000f000f7308 */ /* 0x000ee20000000800 */
[----:B-1----:R-:W-:Y:S01]  /*2dd0*/  FADD R33, R13, R30 ;  /* 0x0000001e0d217221 */ /* 0x002fe20000000000 */
[----:B------:R-:W-:-:S06]  /*2de0*/  FMUL R30, R124, 1.4426950216293334961 ;  /* 0x3fb8aa3b7c1e7820 */ /* 0x000fcc0000400000 */
[----:B------:R-:W1:Y:S01]  /*2df0*/  MUFU.EX2 R16, R16 ;  /* 0x0000001000107308 */ /* 0x000e620000000800 */
[----:B--2---:R-:W-:Y:S01]  /*2e00*/  FADD R106, R14, R33 ;  /* 0x000000210e6a7221 */ /* 0x004fe20000000000 */
[----:B------:R-:W-:-:S05]  /*2e10*/  SGXT.U32 R33, R35, 0x1 ;  /* 0x000000012321781a */ /* 0x000fca0000000000 */
[----:B0-----:R-:W-:Y:S01]  /*2e20*/  IMAD R35, R33, R32, RZ ;  /* 0x0000002021237224 */ /* 0x001fe200078e02ff */
[----:B------:R-:W0:Y:S01]  /*2e30*/  MUFU.EX2 R17, R17 ;  /* 0x0000001100117308 */ /* 0x000e220000000800 */
[----:B---3--:R-:W-:Y:S01]  /*2e40*/  FADD R109, R15, R106 ;  /* 0x0000006a0f6d7221 */ /* 0x008fe20000000000 */
[----:B------:R-:W-:Y:S02]  /*2e50*/  FMUL R33, R131, 1.4426950216293334961 ;  /* 0x3fb8aa3b83217820 */ /* 0x000fe40000400000 */
[----:B------:R-:W-:-:S04]  /*2e60*/  LEA R174, P6, R35, R146, 0x1 ;  /* 0x0000009223ae7211 */ /* 0x000fc800078c08ff */
[----:B------:R-:W2:Y:S01]  /*2e70*/  MUFU.EX2 R18, R18 ;  /* 0x0000001200127308 */ /* 0x000ea20000000800 */
[----:B-1----:R-:W-:Y:S01]  /*2e80*/  FADD R106, R16, R109 ;  /* 0x0000006d106a7221 */ /* 0x002fe20000000000 */
[----:B------:R-:W-:Y:S01]  /*2e90*/  IMAD R109, R32, 0x2, R35 ;  /* 0x00000002206d7824 */ /* 0x000fe200078e0223 */
[-C--:B------:R-:W-:Y:S01]  /*2ea0*/  LEA.HI.X.SX32 R175, R35, R5.reuse, 0x1, P6 ;  /* 0x0000000523af7211 */ /* 0x080fe200030f0eff */
[----:B------:R-:W-:Y:S03]  /*2eb0*/  BAR.SYNC.DEFER_BLOCKING 0x0 ;  /* 0x0000000000007b1d */ /* 0x000fe60000010000 */
[----:B------:R-:W-:Y:S01]  /*2ec0*/  LEA R170, P6, R109, R146, 0x1 ;  /* 0x000000926daa7211 */ /* 0x000fe200078c08ff */
[----:B0-----:R-:W-:Y:S02]  /*2ed0*/  FADD R111, R17, R106 ;  /* 0x0000006a116f7221 */ /* 0x001fe40000000000 */
[----:B------:R-:W0:Y:S01]  /*2ee0*/  MUFU.EX2 R19, R19 ;  /* 0x0000001300137308 */ /* 0x000e220000000800 */
[----:B------:R-:W-:Y:S01]  /*2ef0*/  LEA.HI.X.SX32 R171, R109, R5, 0x1, P6 ;  /* 0x000000056dab7211 */ /* 0x000fe200030f0eff */
[----:B--2---:R-:W-:-:S06]  /*2f00*/  FADD R106, R18, R111 ;  /* 0x0000006f126a7221 */ /* 0x004fcc0000000000 */
[----:B------:R-:W1:Y:S01]  /*2f10*/  MUFU.EX2 R21, R21 ;  /* 0x0000001500157308 */ /* 0x000e620000000800 */
[----:B------:R-:W-:-:S04]  /*2f20*/  IMAD R111, R32, 0x2, R109 ;  /* 0x00000002206f7824 */ /* 0x000fc800078e026d */
[C---:B------:R-:W-:Y:S01]  /*2f30*/  IMAD R109, R32.reuse, 0x2, R111 ;  /* 0x00000002206d7824 */ /* 0x040fe200078e026f */
[-C--:B------:R-:W-:Y:S02]  /*2f40*/  LEA R168, P6, R111, R146.reuse, 0x1 ;  /* 0x000000926fa87211 */ /* 0x080fe400078c08ff */
[----:B------:R-:W2:Y:S01]  /*2f50*/  MUFU.EX2 R22, R22 ;  /* 0x0000001600167308 */ /* 0x000ea20000000800 */
[----:B0-----:R-:W-:Y:S01]  /*2f60*/  FADD R106, R19, R106 ;  /* 0x0000006a136a7221 */ /* 0x001fe20000000000 */
[----:B------:R-:W-:Y:S01]  /*2f70*/  LEA.HI.X.SX32 R169, R111, R5, 0x1, P6 ;  /* 0x000000056fa97211 */ /* 0x000fe200030f0eff */
[----:B------:R-:W-:Y:S01]  /*2f80*/  IMAD R111, R32, 0x2, R109 ;  /* 0x00000002206f7824 */ /* 0x000fe200078e026d */
[----:B------:R-:W-:-:S04]  /*2f90*/  LEA R166, P6, R109, R146, 0x1 ;  /* 0x000000926da67211 */ /* 0x000fc800078c08ff */
[----:B------:R-:W0:Y:S01]  /*2fa0*/  MUFU.EX2 R23, R23 ;  /* 0x0000001700177308 */ /* 0x000e220000000800 */
[----:B-1----:R-:W-:Y:S01]  /*2fb0*/  FADD R113, R21, R106 ;  /* 0x0000006a15717221 */ /* 0x002fe20000000000 */
[----:B------:R-:W-:Y:S02]  /*2fc0*/  LEA.HI.X.SX32 R167, R109, R5, 0x1, P6 ;  /* 0x000000056da77211 */ /* 0x000fe400030f0eff */
[----:B------:R-:W-:-:S04]  /*2fd0*/  LEA R164, P6, R111, R146, 0x1 ;  /* 0x000000926fa47211 */ /* 0x000fc800078c08ff */
[----:B------:R-:W1:Y:S01]  /*2fe0*/  MUFU.EX2 R24, R24 ;  /* 0x0000001800187308 */ /* 0x000e620000000800 */
[----:B--2---:R-:W-:Y:S01]  /*2ff0*/  FADD R106, R22, R113 ;  /* 0x00000071166a7221 */ /* 0x004fe20000000000 */
[----:B------:R-:W-:-:S06]  /*3000*/  LEA.HI.X.SX32 R165, R111, R5, 0x1, P6 ;  /* 0x000000056fa57211 */ /* 0x000fcc00030f0eff */
[----:B------:R-:W2:Y:S01]  /*3010*/  MUFU.EX2 R25, R25 ;  /* 0x0000001900197308 */ /* 0x000ea20000000800 */
[----:B0-----:R-:W-:-:S07]  /*3020*/  FADD R113, R23, R106 ;  /* 0x0000006a17717221 */ /* 0x001fce0000000000 */
[----:B------:R-:W0:Y:S01]  /*3030*/  MUFU.EX2 R26, R26 ;  /* 0x0000001a001a7308 */ /* 0x000e220000000800 */
[----:B-1----:R-:W-:-:S07]  /*3040*/  FADD R106, R24, R113 ;  /* 0x00000071186a7221 */ /* 0x002fce0000000000 */
[----:B------:R-:W1:Y:S01]  /*3050*/  MUFU.EX2 R27, R27 ;  /* 0x0000001b001b7308 */ /* 0x000e620000000800 */
[----:B--2---:R-:W-:Y:S01]  /*3060*/  FADD R113, R25, R106 ;  /* 0x0000006a19717221 */ /* 0x004fe20000000000 */
[----:B------:R-:W-:Y:S01]  /*3070*/  FADD R106, R107, -R20 ;  /* 0x800000146b6a7221 */ /* 0x000fe20000000000 */
[----:B------:R-:W-:-:S03]  /*3080*/  IMAD R107, R32, 0x2, R111 ;  /* 0x00000002206b7824 */ /* 0x000fc600078e026f */
[----:B------:R-:W-:Y:S01]  /*3090*/  FMUL R108, R106, 1.4426950216293334961 ;  /* 0x3fb8aa3b6a6c7820 */ /* 0x000fe20000400000 */
[----:B------:R-:W-:Y:S01]  /*30a0*/  FADD R106, R34, -R20 ;  /* 0x80000014226a7221 */ /* 0x000fe20000000000 */
[----:B------:R-:W2:Y:S01]  /*30b0*/  MUFU.EX2 R28, R28 ;  /* 0x0000001c001c7308 */ /* 0x000ea20000000800 */
[----:B0-----:R-:W-:Y:S01]  /*30c0*/  FADD R110, R26, R113 ;  /* 0x000000711a6e7221 */ /* 0x001fe20000000000 */
[----:B------:R-:W-:-:S04]  /*30d0*/  LEA R162, P6, R107, R146, 0x1 ;  /* 0x000000926ba27211 */ /* 0x000fc800078c08ff */
[----:B------:R-:W-:Y:S02]  /*30e0*/  LEA.HI.X.SX32 R163, R107, R5, 0x1, P6 ;  /* 0x000000056ba37211 */ /* 0x000fe400030f0eff */
[----:B------:R-:W0:Y:S01]  /*30f0*/  MUFU.EX2 R30, R30 ;  /* 0x0000001e001e7308 */ /* 0x000e220000000800 */
[----:B-1----:R-:W-:Y:S01]  /*3100*/  FADD R109, R27, R110 ;  /* 0x0000006e1b6d7221 */ /* 0x002fe20000000000 */
[----:B------:R-:W-:Y:S01]  /*3110*/  FMUL R110, R106, 1.4426950216293334961 ;  /* 0x3fb8aa3b6a6e7820 */ /* 0x000fe20000400000 */
[----:B------:R-:W-:-:S05]  /*3120*/  FADD R106, R31, -R20 ;  /* 0x800000141f6a7221 */ /* 0x000fca0000000000 */
[----:B------:R-:W1:Y:S01]  /*3130*/  MUFU.EX2 R33, R33 ;  /* 0x0000002100217308 */ /* 0x000e620000000800 */
[----:B--2---:R-:W-:Y:S01]  /*3140*/  FADD R111, R28, R109 ;  /* 0x0000006d1c6f7221 */ /* 0x004fe20000000000 */
[----:B------:R-:W-:-:S04]  /*3150*/  IMAD R109, R32, 0x2, R107 ;  /* 0x00000002206d7824 */ /* 0x000fc800078e026b */
[----:B------:R-:W-:Y:S01]  /*3160*/  IMAD R107, R32, 0x2, R109 ;  /* 0x00000002206b7824 */ /* 0x000fe200078e026d */
[CC--:B------:R-:W-:Y:S01]  /*3170*/  LEA R160, P6, R109.reuse, R146.reuse, 0x1 ;  /* 0x000000926da07211 */ /* 0x0c0fe200078c08ff */
[----:B------:R-:W2:Y:S01]  /*3180*/  MUFU.EX2 R35, R126 ;  /* 0x0000007e00237308 */ /* 0x000ea20000000800 */
[----:B0-----:R-:W-:Y:S02]  /*3190*/  FADD R112, R30, R111 ;  /* 0x0000006f1e707221 */ /* 0x001fe40000000000 */
[----:B------:R-:W-:Y:S01]  /*31a0*/  LEA.HI.X.SX32 R161, R109, R5, 0x1, P6 ;  /* 0x000000056da17211 */ /* 0x000fe200030f0eff */
[----:B------:R-:W-:Y:S01]  /*31b0*/  IMAD R109, R32, 0x2, R107 ;  /* 0x00000002206d7824 */ /* 0x000fe200078e026b */
[----:B------:R-:W-:-:S03]  /*31c0*/  LEA R158, P6, R107, R146, 0x1 ;  /* 0x000000926b9e7211 */ /* 0x000fc600078c08ff */
[----:B------:R-:W0:Y:S01]  /*31d0*/  MUFU.EX2 R172, R133 ;  /* 0x0000008500ac7308 */ /* 0x000e220000000800 */
[----:B-1----:R-:W-:Y:S01]  /*31e0*/  FADD R112, R33, R112 ;  /* 0x0000007021707221 */ /* 0x002fe20000000000 */
[----:B------:R-:W-:Y:S01]  /*31f0*/  LEA.HI.X.SX32 R159, R107, R5, 0x1, P6 ;  /* 0x000000056b9f7211 */ /* 0x000fe200030f0eff */
[----:B------:R-:W-:Y:S01]  /*3200*/  IMAD R107, R32, 0x2, R109 ;  /* 0x00000002206b7824 */ /* 0x000fe200078e026d */
[----:B------:R-:W-:-:S04]  /*3210*/  LEA R156, P6, R109, R146, 0x1 ;  /* 0x000000926d9c7211 */ /* 0x000fc800078c08ff */
[----:B------:R-:W1:Y:S01]  /*3220*/  MUFU.EX2 R155, R128 ;  /* 0x00000080009b7308 */ /* 0x000e620000000800 */
[----:B--2---:R-:W-:Y:S01]  /*3230*/  FADD R111, R35, R112 ;  /* 0x00000070236f7221 */ /* 0x004fe20000000000 */
[----:B------:R-:W-:Y:S01]  /*3240*/  LEA.HI.X.SX32 R157, R109, R5, 0x1, P6 ;  /* 0x000000056d9d7211 */ /* 0x000fe200030f0eff */
[----:B------:R-:W-:Y:S01]  /*3250*/  IMAD R109, R32, 0x2, R107 ;  /* 0x00000002206d7824 */ /* 0x000fe200078e026b */
[----:B------:R-:W-:-:S04]  /*3260*/  LEA R150, P6, R107, R146, 0x1 ;  /* 0x000000926b967211 */ /* 0x000fc800078c08ff */
[----:B------:R-:W2:Y:S01]  /*3270*/  MUFU.EX2 R178, R130 ;  /* 0x0000008200b27308 */ /* 0x000ea20000000800 */
[----:B0-----:R-:W-:Y:S01]  /*3280*/  FADD R112, R172, R111 ;  /* 0x0000006fac707221 */ /* 0x001fe20000000000 */
[----:B------:R-:W-:Y:S01]  /*3290*/  LEA.HI.X.SX32 R151, R107, R5, 0x1, P6 ;  /* 0x000000056b977211 */ /* 0x000fe200030f0eff */
[----:B------:R-:W-:Y:S01]  /*32a0*/  IMAD R107, R32, 0x2, R109 ;  /* 0x00000002206b7824 */ /* 0x000fe200078e026d */
[----:B------:R-:W-:-:S04]  /*32b0*/  LEA R148, P6, R109, R146, 0x1 ;  /* 0x000000926d947211 */ /* 0x000fc800078c08ff */
[----:B------:R0:W3:Y:S01]  /*32c0*/  MUFU.EX2 R34, R108 ;  /* 0x0000006c00227308 */ /* 0x0000e20000000800 */
[----:B-1----:R-:W-:Y:S01]  /*32d0*/  FADD R111, R155, R112 ;  /* 0x000000709b6f7221 */ /* 0x002fe20000000000 */
[----:B------:R-:W-:Y:S01]  /*32e0*/  LEA.HI.X.SX32 R149, R109, R5, 0x1, P6 ;  /* 0x000000056d957211 */ /* 0x000fe200030f0eff */
[----:B------:R-:W-:-:S05]  /*32f0*/  IMAD R109, R32, 0x2, R107 ;  /* 0x00000002206d7824 */ /* 0x000fca00078e026b */
[----:B------:R-:W1:Y:S01]  /*3300*/  MUFU.EX2 R31, R110 ;  /* 0x0000006e001f7308 */ /* 0x000e620000000800 */
[----:B0-----:R-:W-:Y:S01]  /*3310*/  FMUL R108, R106, 1.4426950216293334961 ;  /* 0x3fb8aa3b6a6c7820 */ /* 0x001fe20000400000 */
[----:B------:R-:W-:Y:S01]  /*3320*/  FADD R106, R29, -R20 ;  /* 0x800000141d6a7221 */ /* 0x000fe20000000000 */
[----:B--2---:R-:W-:-:S03]  /*3330*/  FADD R111, R178, R111 ;  /* 0x0000006fb26f7221 */ /* 0x004fc60000000000 */
[----:B------:R-:W-:Y:S02]  /*3340*/  FMUL R106, R106, 1.4426950216293334961 ;  /* 0x3fb8aa3b6a6a7820 */ /* 0x000fe40000400000 */
[----:B------:R3:W0:Y:S08]  /*3350*/  MUFU.EX2 R29, R108 ;  /* 0x0000006c001d7308 */ /* 0x0006300000000800 */
[----:B------:R2:W4:Y:S01]  /*3360*/  MUFU.EX2 R180, R106 ;  /* 0x0000006a00b47308 */ /* 0x0005220000000800 */
[----:B---3--:R-:W-:-:S04]  /*3370*/  FADD R108, R34, R111 ;  /* 0x0000006f226c7221 */ /* 0x008fc80000000000 */
[----:B-1----:R-:W-:-:S04]  /*3380*/  FADD R108, R31, R108 ;  /* 0x0000006c1f6c7221 */ /* 0x002fc80000000000 */
[----:B0-----:R-:W-:Y:S01]  /*3390*/  FADD R111, R29, R108 ;  /* 0x0000006c1d6f7221 */ /* 0x001fe20000000000 */
[----:B--2---:R-:W-:-:S04]  /*33a0*/  LEA R106, P6, R107, R146, 0x1 ;  /* 0x000000926b6a7211 */ /* 0x004fc800078c08ff */
[-C--:B------:R-:W-:Y:S02]  /*33b0*/  LEA.HI.X.SX32 R107, R107, R5.reuse, 0x1, P6 ;  /* 0x000000056b6b7211 */ /* 0x080fe400030f0eff */
[CC--:B------:R-:W-:Y:S01]  /*33c0*/  LEA R108, P6, R109.reuse, R146.reuse, 0x1 ;  /* 0x000000926d6c7211 */ /* 0x0c0fe200078c08ff */
[----:B----4-:R-:W-:Y:S01]  /*33d0*/  FADD R118, R180, R111 ;  /* 0x0000006fb4767221 */ /* 0x010fe20000000000 */
[C---:B------:R-:W-:Y:S02]  /*33e0*/  IMAD R111, R32.reuse, 0x2, R109 ;  /* 0x00000002206f7824 */ /* 0x040fe400078e026d */
[----:B------:R-:W-:Y:S02]  /*33f0*/  LEA.HI.X.SX32 R109, R109, R5, 0x1, P6 ;  /* 0x000000056d6d7211 */ /* 0x000fe400030f0eff */
[----:B------:R-:W0:Y:S01]  /*3400*/  SHFL.BFLY PT, R121, R118, 0x10, 0x1f ;  /* 0x0e001f0076797f89 */ /* 0x000e2200000e0000 */
[----:B------:R-:W-:Y:S01]  /*3410*/  LEA R110, P6, R111, R146, 0x1 ;  /* 0x000000926f6e7211 */ /* 0x000fe200078c08ff */
[----:B------:R-:W-:-:S03]  /*3420*/  IMAD R113, R32, 0x2, R111 ;  /* 0x0000000220717824 */ /* 0x000fc600078e026f */
[----:B------:R-:W-:Y:S01]  /*3430*/  LEA.HI.X.SX32 R111, R111, R5, 0x1, P6 ;  /* 0x000000056f6f7211 */ /* 0x000fe200030f0eff */
[----:B------:R-:W-:Y:S01]  /*3440*/  IMAD R115, R32, 0x2, R113 ;  /* 0x0000000220737824 */ /* 0x000fe200078e0271 */
[----:B------:R-:W-:-:S03]  /*3450*/  LEA R112, P6, R113, R146, 0x1 ;  /* 0x0000009271707211 */ /* 0x000fc600078c08ff */
[C---:B------:R-:W-:Y:S01]  /*3460*/  IMAD R117, R32.reuse, 0x2, R115 ;  /* 0x0000000220757824 */ /* 0x040fe200078e0273 */
[----:B------:R-:W-:Y:S02]  /*3470*/  LEA.HI.X.SX32 R113, R113, R5, 0x1, P6 ;  /* 0x0000000571717211 */ /* 0x000fe400030f0eff */
[----:B------:R-:W-:Y:S01]  /*3480*/  LEA R114, P6, R115, R146, 0x1 ;  /* 0x0000009273727211 */ /* 0x000fe200078c08ff */
[----:B------:R-:W-:-:S03]  /*3490*/  IMAD R119, R32, 0x2, R117 ;  /* 0x0000000220777824 */ /* 0x000fc600078e0275 */
[----:B------:R-:W-:Y:S02]  /*34a0*/  LEA.HI.X.SX32 R115, R115, R5, 0x1, P6 ;  /* 0x0000000573737211 */ /* 0x000fe400030f0eff */
[----:B------:R-:W-:-:S04]  /*34b0*/  LEA R116, P6, R117, R146, 0x1 ;  /* 0x0000009275747211 */ /* 0x000fc800078c08ff */
[----:B------:R-:W-:Y:S01]  /*34c0*/  LEA.HI.X.SX32 R117, R117, R5, 0x1, P6 ;  /* 0x0000000575757211 */ /* 0x000fe200030f0eff */
[----:B0-----:R-:W-:Y:S01]  /*34d0*/  FADD R126, R118, R121 ;  /* 0x00000079767e7221 */ /* 0x001fe20000000000 */
[----:B------:R-:W-:Y:S01]  /*34e0*/  LEA R118, P6, R119, R146, 0x1 ;  /* 0x0000009277767211 */ /* 0x000fe200078c08ff */
[----:B------:R-:W-:-:S03]  /*34f0*/  IMAD R121, R32, 0x2, R119 ;  /* 0x0000000220797824 */ /* 0x000fc600078e0277 */
[----:B------:R0:W-:Y:S01]  /*3500*/  @!P4 STS [R41+UR16], R126 ;  /* 0x0000007e2900c988 */ /* 0x0001e20008000810 */
[-C--:B------:R-:W-:Y:S01]  /*3510*/  LEA.HI.X.SX32 R119, R119, R5.reuse, 0x1, P6 ;  /* 0x0000000577777211 */ /* 0x080fe200030f0eff */
[C---:B------:R-:W-:Y:S01]  /*3520*/  IMAD R123, R32.reuse, 0x2, R121 ;  /* 0x00000002207b7824 */ /* 0x040fe200078e0279 */
[CC--:B------:R-:W-:Y:S01]  /*3530*/  LEA R120, P6, R121.reuse, R146.reuse, 0x1 ;  /* 0x0000009279787211 */ /* 0x0c0fe200078c08ff */
[----:B------:R-:W-:Y:S02]  /*3540*/  BAR.SYNC.DEFER_BLOCKING 0x0 ;  /* 0x0000000000007b1d */ /* 0x000fe40000010000 */
[C---:B------:R-:W-:Y:S01]  /*3550*/  IMAD R125, R32.reuse, 0x2, R123 ;  /* 0x00000002207d7824 */ /* 0x040fe200078e027b */
[----:B------:R-:W-:Y:S02]  /*3560*/  LEA.HI.X.SX32 R121, R121, R5, 0x1, P6 ;  /* 0x0000000579797211 */ /* 0x000fe400030f0eff */
[----:B------:R-:W-:Y:S01]  /*3570*/  LEA R122, P6, R123, R146, 0x1 ;  /* 0x000000927b7a7211 */ /* 0x000fe200078c08ff */
[----:B------:R-:W-:-:S03]  /*3580*/  IMAD R127, R32, 0x2, R125 ;  /* 0x00000002207f7824 */ /* 0x000fc600078e027d */
[----:B------:R-:W-:Y:S01]  /*3590*/  LEA.HI.X.SX32 R123, R123, R5, 0x1, P6 ;  /* 0x000000057b7b7211 */ /* 0x000fe200030f0eff */
[----:B------:R-:W-:Y:S01]  /*35a0*/  IMAD R129, R32, 0x2, R127 ;  /* 0x0000000220817824 */ /* 0x000fe200078e027f */
[----:B------:R-:W-:-:S03]  /*35b0*/  LEA R124, P6, R125, R146, 0x1 ;  /* 0x000000927d7c7211 */ /* 0x000fc600078c08ff */
[C---:B------:R-:W-:Y:S01]  /*35c0*/  IMAD R131, R32.reuse, 0x2, R129 ;  /* 0x0000000220837824 */ /* 0x040fe200078e0281 */
[----:B------:R-:W-:Y:S02]  /*35d0*/  LEA.HI.X.SX32 R125, R125, R5, 0x1, P6 ;  /* 0x000000057d7d7211 */ /* 0x000fe400030f0eff */
[----:B0-----:R-:W-:Y:S01]  /*35e0*/  LEA R126, P6, R127, R146, 0x1 ;  /* 0x000000927f7e7211 */ /* 0x001fe200078c08ff */
[----:B------:R-:W-:-:S03]  /*35f0*/  IMAD R133, R32, 0x2, R131 ;  /* 0x0000000220857824 */ /* 0x000fc600078e0283 */
[-C--:B------:R-:W-:Y:S01]  /*3600*/  LEA.HI.X.SX32 R127, R127, R5.reuse, 0x1, P6 ;  /* 0x000000057f7f7211 */ /* 0x080fe200030f0eff */
[C---:B------:R-:W-:Y:S01]  /*3610*/  IMAD R135, R32.reuse, 0x2, R133 ;  /* 0x0000000220877824 */ /* 0x040fe200078e0285 */
[CC--:B------:R-:W-:Y:S01]  /*3620*/  LEA R128, P6, R129.reuse, R146.reuse, 0x1 ;  /* 0x0000009281807211 */ /* 0x0c0fe200078c08ff */
[----:B------:R-:W0:Y:S02]  /*3630*/  @!P5 LDS R145, [R4] ;  /* 0x000000000491d984 */ /* 0x000e240000000800 */
        /* <DEDUP_REMOVED lines=11> */
[----:B------:R-:W-:Y:S01]  /*36f0*/  LEA.HI.X.SX32 R135, R135, R5, 0x1, P6 ;  /* 0x0000000587877211 */ /* 0x000fe200030f0eff */
[----:B------:R-:W-:Y:S01]  /*3700*/  IMAD R32, R32, 0x2, R147 ;  /* 0x0000000220207824 */ /* 0x000fe200078e0293 */
[----:B------:R-:W-:-:S04]  /*3710*/  LEA R136, P6, R137, R146, 0x1 ;  /* 0x0000009289887211 */ /* 0x000fc800078c08ff */
[----:B------:R-:W-:Y:S02]  /*3720*/  LEA.HI.X.SX32 R137, R137, R5, 0x1, P6 ;  /* 0x0000000589897211 */ /* 0x000fe400030f0eff */
[----:B------:R-:W-:-:S04]  /*3730*/  LEA R138, P6, R139, R146, 0x1 ;  /* 0x000000928b8a7211 */ /* 0x000fc800078c08ff */
[----:B------:R-:W-:Y:S02]  /*3740*/  LEA.HI.X.SX32 R139, R139, R5, 0x1, P6 ;  /* 0x000000058b8b7211 */ /* 0x000fe400030f0eff */
[----:B------:R-:W-:-:S04]  /*3750*/  LEA R140, P6, R141, R146, 0x1 ;  /* 0x000000928d8c7211 */ /* 0x000fc800078c08ff */
[----:B------:R-:W-:Y:S01]  /*3760*/  LEA.HI.X.SX32 R141, R141, R5, 0x1, P6 ;  /* 0x000000058d8d7211 */ /* 0x000fe200030f0eff */
[----:B0-----:R-:W0:Y:S01]  /*3770*/  SHFL.BFLY PT, R154, R145, 0x1, 0x1f ;  /* 0x0c201f00919a7f89 */ /* 0x001e2200000e0000 */
[----:B------:R-:W-:-:S04]  /*3780*/  LEA R142, P6, R143, R146, 0x1 ;  /* 0x000000928f8e7211 */ /* 0x000fc800078c08ff */
[----:B------:R-:W-:Y:S02]  /*3790*/  LEA.HI.X.SX32 R143, R143, R5, 0x1, P6 ;  /* 0x000000058f8f7211 */ /* 0x000fe400030f0eff */
[----:B------:R-:W-:Y:S01]  /*37a0*/  LEA R144, P6, R147, R146, 0x1 ;  /* 0x0000009293907211 */ /* 0x000fe200078c08ff */
[----:B0-----:R-:W-:-:S03]  /*37b0*/  FADD R153, R145, R154 ;  /* 0x0000009a91997221 */ /* 0x001fc60000000000 */
[----:B------:R-:W-:Y:S02]  /*37c0*/  LEA.HI.X.SX32 R145, R147, R5, 0x1, P6 ;  /* 0x0000000593917211 */ /* 0x000fe400030f0eff */
[----:B------:R-:W-:Y:S01]  /*37d0*/  LEA R146, P6, R32, R146, 0x1 ;  /* 0x0000009220927211 */ /* 0x000fe200078c08ff */
[----:B------:R0:W-:Y:S01]  /*37e0*/  @P0 STS [R4], R153 ;  /* 0x0000009904000388 */ /* 0x0001e20000000800 */
[----:B------:R-:W-:Y:S02]  /*37f0*/  PRMT R192, RZ, 0x7610, R192 ;  /* 0x00007610ffc07816 */ /* 0x000fe400000000c0 */
[----:B------:R-:W-:Y:S01]  /*3800*/  PRMT R187, RZ, 0x7610, R187 ;  /* 0x00007610ffbb7816 */ /* 0x000fe200000000bb */
[----:B------:R-:W-:Y:S01]  /*3810*/  BAR.SYNC.DEFER_BLOCKING 0x0 ;  /* 0x0000000000007b1d */ /* 0x000fe20000010000 */
[----:B------:R-:W-:Y:S02]  /*3820*/  PRMT R194, RZ, 0x7610, R194 ;  /* 0x00007610ffc27816 */ /* 0x000fe400000000c2 */
[----:B------:R-:W-:-:S02]  /*3830*/  PRMT R191, RZ, 0x7610, R191 ;  /* 0x00007610ffbf7816 */ /* 0x000fc400000000bf */
[----:B------:R-:W-:Y:S02]  /*3840*/  PRMT R198, RZ, 0x7610, R198 ;  /* 0x00007610ffc67816 */ /* 0x000fe400000000c6 */
[----:B0-----:R-:W-:Y:S02]  /*3850*/  PRMT R4, RZ, 0x7610, R4 ;  /* 0x00007610ff047816 */ /* 0x001fe40000000004 */
[----:B------:R-:W-:Y:S02]  /*3860*/  PRMT R195, RZ, 0x7610, R195 ;  /* 0x00007610ffc37816 */ /* 0x000fe400000000c3 */
[----:B------:R-:W-:Y:S02]  /*3870*/  PRMT R202, RZ, 0x7610, R202 ;  /* 0x00007610ffca7816 */ /* 0x000fe400000000ca */
[----:B------:R-:W-:Y:S02]  /*3880*/  PRMT R199, RZ, 0x7610, R199 ;  /* 0x00007610ffc77816 */ /* 0x000fe400000000c7 */
[----:B------:R-:W-:-:S02]  /*3890*/  PRMT R206, RZ, 0x7610, R206 ;  /* 0x00007610ffce7816 */ /* 0x000fc400000000ce */
[----:B------:R-:W-:Y:S02]  /*38a0*/  PRMT R203, RZ, 0x7610, R203 ;  /* 0x00007610ffcb7816 */ /* 0x000fe400000000cb */
[----:B------:R-:W-:Y:S02]  /*38b0*/  PRMT R210, RZ, 0x7610, R210 ;  /* 0x00007610ffd27816 */ /* 0x000fe400000000d2 */
[----:B------:R-:W-:Y:S02]  /*38c0*/  PRMT R207, RZ, 0x7610, R207 ;  /* 0x00007610ffcf7816 */ /* 0x000fe400000000cf */
[----:B------:R-:W-:Y:S01]  /*38d0*/  LEA.HI.X.SX32 R147, R32, R5, 0x1, P6 ;  /* 0x0000000520937211 */ /* 0x000fe200030f0eff */
[----:B------:R-:W2:Y:S04]  /*38e0*/  @P2 LDG.E.U16 R182, desc[UR30][R174.64] ;  /* 0x0000001eaeb62981 */ /* 0x000ea8000c1e1500 */
        /* <DEDUP_REMOVED lines=15> */
[----:B------:R-:W-:-:S03]  /*39e0*/  UISETP.NE.U32.AND UP2, UPT, UR14, URZ, UPT ;  /* 0x000000ff0e00728c */ /* 0x000fc6000bf45070 */
[----:B------:R0:W5:Y:S04]  /*39f0*/  @P2 LDG.E.U16 R184, desc[UR30][R168.64] ;  /* 0x0000001ea8b82981 */ /* 0x000168000c1e1500 */
        /* <DEDUP_REMOVED lines=14> */
[----:B------:R0:W5:Y:S01]  /*3ae0*/  @P2 LDG.E.U16 R207, desc[UR30][R146.64] ;  /* 0x0000001e92cf2981 */ /* 0x000162000c1e1500 */
[----:B------:R-:W-:Y:S01]  /*3af0*/  USEL UR4, URZ, 0x90, !UP2 ;  /* 0x00000090ff047887 */ /* 0x000fe2000d000000 */
[----:B------:R-:W-:Y:S01]  /*3b00*/  IMAD.SHL.U32 R5, R40, 0x2, RZ ;  /* 0x0000000228057824 */ /* 0x000fe200078e00ff */
[----:B------:R-:W-:Y:S01]  /*3b10*/  LOP3.LUT R40, R2, 0x40, RZ, 0xc0, !PT ;  /* 0x0000004002287812 */ /* 0x000fe200078ec0ff */
[----:B------:R-:W1:Y:S03]  /*3b20*/  LDS R32, [R152+UR16] ;  /* 0x0000001098207984 */ /* 0x000e660008000800 */
[----:B------:R-:W-:-:S05]  /*3b30*/  LOP3.LUT R5, R5, UR4, RZ, 0x3c, !PT ;  /* 0x0000000405057c12 */ /* 0x000fca000f8e3cff */
[----:B------:R-:W-:Y:S01]  /*3b40*/  IMAD R153, R40, 0x80, R5 ;  /* 0x0000008028997824 */ /* 0x000fe200078e0205 */
[----:B------:R-:W-:Y:S01]  /*3b50*/  BAR.SYNC.DEFER_BLOCKING 0x0 ;  /* 0x0000000000007b1d */ /* 0x000fe20000010000 */
[----:B------:R-:W-:Y:S02]  /*3b60*/  F2FP.BF16.F32.PACK_AB R5, R9, R8 ;  /* 0x000000080905723e */ /* 0x000fe400000010ff */
[----:B------:R-:W-:Y:S02]  /*3b70*/  F2FP.BF16.F32.PACK_AB R9, R17, R16 ;  /* 0x000000101109723e */ /* 0x000fe400000010ff */
[----:B------:R-:W-:Y:S02]  /*3b80*/  LOP3.LUT R154, R153, 0x20, RZ, 0x3c, !PT ;  /* 0x00000020999a7812 */ /* 0x000fe400078e3cff */
[----:B------:R-:W-:Y:S02]  /*3b90*/  F2FP.BF16.F32.PACK_AB R8, R15, R14 ;  /* 0x0000000e0f08723e */ /* 0x000fe400000010ff */
[----:B------:R-:W-:-:S02]  /*3ba0*/  F2FP.BF16.F32.PACK_AB R17, R178, R155 ;  /* 0x0000009bb211723e */ /* 0x000fc400000010ff */
[----:B------:R-:W-:Y:S02]  /*3bb0*/  F2FP.BF16.F32.PACK_AB R14, R28, R27 ;  /* 0x0000001b1c0e723e */ /* 0x000fe400000010ff */
[----:B------:R-:W-:Y:S02]  /*3bc0*/  F2FP.BF16.F32.PACK_AB R15, R33, R30 ;  /* 0x0000001e210f723e */ /* 0x000fe400000010ff */
[----:B------:R-:W-:Y:S02]  /*3bd0*/  F2FP.BF16.F32.PACK_AB R16, R172, R35 ;  /* 0x00000023ac10723e */ /* 0x000fe400000010ff */
[----:B------:R-:W-:Y:S01]  /*3be0*/  LOP3.LUT R155, R153, 0x40, RZ, 0x3c, !PT ;  /* 0x00000040999b7812 */ /* 0x000fe200078e3cff */
[----:B--2---:R-:W-:Y:S04]  /*3bf0*/  STS.U16 [R153+UR16], R182 ;  /* 0x000000b699007988 */ /* 0x004fe80008000410 */
[----:B---3--:R-:W-:Y:S04]  /*3c00*/  STS.U16 [R153+UR16+0x400], R186 ;  /* 0x000400ba99007988 */ /* 0x008fe80008000410 */
[----:B----4-:R-:W-:Y:S04]  /*3c10*/  STS.U16 [R153+UR16+0x800], R190 ;  /* 0x000800be99007988 */ /* 0x010fe80008000410 */
[----:B------:R2:W-:Y:S04]  /*3c20*/  STS.U16 [R153+UR16+0xc00], R4 ;  /* 0x000c000499007988 */ /* 0x0005e80008000410 */
[----:B------:R0:W-:Y:S04]  /*3c30*/  STS.U16 [R153+UR16+0x1000], R196 ;  /* 0x001000c499007988 */ /* 0x0001e80008000410 */
[----:B------:R0:W-:Y:S01]  /*3c40*/  STS.U16 [R153+UR16+0x1400], R200 ;  /* 0x001400c899007988 */ /* 0x0001e20008000410 */
[----:B--2---:R-:W-:-:S03]  /*3c50*/  F2FP.BF16.F32.PACK_AB R4, R7, R6 ;  /* 0x000000060704723e */ /* 0x004fc600000010ff */
[----:B------:R0:W-:Y:S01]  /*3c60*/  STS.U16 [R153+UR16+0x1800], R204 ;  /* 0x001800cc99007988 */ /* 0x0001e20008000410 */
[----:B------:R-:W-:Y:S02]  /*3c70*/  F2FP.BF16.F32.PACK_AB R6, R11, R10 ;  /* 0x0000000a0b06723e */ /* 0x000fe400000010ff */
[----:B------:R-:W-:Y:S01]  /*3c80*/  F2FP.BF16.F32.PACK_AB R7, R13, R12 ;  /* 0x0000000c0d07723e */ /* 0x000fe200000010ff */
[----:B------:R0:W-:Y:S01]  /*3c90*/  STS.U16 [R153+UR16+0x1c00], R208 ;  /* 0x001c00d099007988 */ /* 0x0001e20008000410 */
[----:B------:R-:W-:Y:S02]  /*3ca0*/  F2FP.BF16.F32.PACK_AB R10, R19, R18 ;  /* 0x00000012130a723e */ /* 0x000fe400000010ff */
[----:B------:R-:W-:Y:S01]  /*3cb0*/  F2FP.BF16.F32.PACK_AB R11, R22, R21 ;  /* 0x00000015160b723e */ /* 0x000fe200000010ff */
[----:B------:R0:W-:Y:S01]  /*3cc0*/  STS.U16 [R154+UR16+0x100], R177 ;  /* 0x000100b19a007988 */ /* 0x0001e20008000410 */
[----:B------:R-:W-:Y:S02]  /*3cd0*/  F2FP.BF16.F32.PACK_AB R12, R24, R23 ;  /* 0x00000017180c723e */ /* 0x000fe400000010ff */
[----:B------:R-:W-:Y:S01]  /*3ce0*/  F2FP.BF16.F32.PACK_AB R13, R26, R25 ;  /* 0x000000191a0d723e */ /* 0x000fe200000010ff */
[----:B------:R0:W-:Y:S01]  /*3cf0*/  STS.U16 [R154+UR16+0x500], R181 ;  /* 0x000500b59a007988 */ /* 0x0001e20008000410 */
[----:B------:R-:W-:-:S02]  /*3d00*/  F2FP.BF16.F32.PACK_AB R18, R31, R34 ;  /* 0x000000221f12723e */ /* 0x000fc400000010ff */
[----:B------:R-:W-:Y:S01]  /*3d10*/  F2FP.BF16.F32.PACK_AB R19, R180, R29 ;  /* 0x0000001db413723e */ /* 0x000fe200000010ff */
[----:B------:R0:W-:Y:S04]  /*3d20*/  STS.U16 [R154+UR16+0x900], R185 ;  /* 0x000900b99a007988 */ /* 0x0001e80008000410 */
[----:B------:R0:W-:Y:S04]  /*3d30*/  STS.U16 [R154+UR16+0xd00], R189 ;  /* 0x000d00bd9a007988 */ /* 0x0001e80008000410 */
[----:B------:R0:W-:Y:S04]  /*3d40*/  STS.U16 [R154+UR16+0x1100], R193 ;  /* 0x001100c19a007988 */ /* 0x0001e80008000410 */
[----:B------:R0:W-:Y:S04]  /*3d50*/  STS.U16 [R154+UR16+0x1500], R197 ;  /* 0x001500c59a007988 */ /* 0x0001e80008000410 */
[----:B------:R0:W-:Y:S04]  /*3d60*/  STS.U16 [R154+UR16+0x1900], R201 ;  /* 0x001900c99a007988 */ /* 0x0001e80008000410 */
[----:B------:R0:W-:Y:S01]  /*3d70*/  STS.U16 [R154+UR16+0x1d00], R205 ;  /* 0x001d00cd9a007988 */ /* 0x0001e20008000410 */
[----:B-1----:R-:W-:Y:S05]  /*3d80*/  @!P2 BRA `(.L_x_9) ;  /* 0x000000000008a947 */ /* 0x002fea0003800000 */
[----:B------:R1:W-:Y:S01]  /*3d90*/  STTM.16dp32bit_t0_t15.x16 tmem[UR18+0x40], R4 ;  /* 0x00004004000079ed */ /* 0x0003e20008a00012 */
[----:B------:R1:W-:Y:S02]  /*3da0*/  STTM.16dp32bit_t16_t31.x16 tmem[UR18+0x50], R4 ;  /* 0x00005004000079ed */ /* 0x0003e40008a20012 */
.L_x_9:
[----:B------:R-:W-:Y:S01]  /*3db0*/  LOP3.LUT R172, R153, 0x60, RZ, 0x3c, !PT ;  /* 0x0000006099ac7812 */ /* 0x000fe200078e3cff */
[----:B-----5:R2:W-:Y:S01]  /*3dc0*/  STS.U16 [R155+UR16+0x200], R184 ;  /* 0x000200b89b007988 */ /* 0x0205e20008000410 */
[----:B-1----:R-:W-:Y:S01]  /*3dd0*/  FADD R4, -R20, -INF ;  /* 0xff80000014047421 */ /* 0x002fe20000000100 */
[----:B------:R-:W-:Y:S02]  /*3de0*/  UIADD3 UR23, UPT, UPT, UR23, -0x40, URZ ;  /* 0xffffffc017177890 */ /* 0x000fe4000fffe0ff */
[----:B------:R2:W-:Y:S01]  /*3df0*/  STS.U16 [R155+UR16+0x600], R188 ;  /* 0x000600bc9b007988 */ /* 0x0005e20008000410 */
[----:B------:R-:W-:-:S03]  /*3e00*/  FMUL R21, R4, 1.4426950216293334961 ;  /* 0x3fb8aa3b04157820 */ /* 0x000fc60000400000 */
[----:B------:R2:W-:Y:S03]  /*3e10*/  STS.U16 [R155+UR16+0xa00], R192 ;  /* 0x000a00c09b007988 */ /* 0x0005e60008000410 */
[----:B------:R-:W1:Y:S01]  /*3e20*/  MUFU.EX2 R21, R21 ;  /* 0x0000001500157308 */ /* 0x000e620000000800 */
        /* <DEDUP_REMOVED lines=13> */
[----:B------:R-:W3:Y:S02]  /*3f00*/  FENCE.VIEW.ASYNC.T ;  /* 0x00000000000073c6 */ /* 0x000ee40000000200 */
[----:B---3--:R-:W-:Y:S06]  /*3f10*/  BAR.SYNC.DEFER_BLOCKING 0x0 ;  /* 0x0000000000007b1d */ /* 0x008fec0000010000 */
[----:B------:R-:W3:Y:S01]  /*3f20*/  LDTM.16dp32bit_t0_t15.x16 R4, tmem[UR18] ;  /* 0x00000012000479ee */ /* 0x000ee20008a00000 */
[----:B------:R-:W4:Y:S01]  /*3f30*/  LDTM.16dp32bit_t16_t31.x16 R4, tmem[UR18+0x10] ;  /* 0x00001012000479ee */ /* 0x000f220008a20000 */
[----:B------:R-:W-:Y:S01]  /*3f40*/  NOP ;  /* 0x0000000000007918 */ /* 0x000fe20000000000 */
[----:B-12---:R-:W-:Y:S05]  /*3f50*/  @!P2 BRA `(.L_x_10) ;  /* 0x000000000048a947 */ /* 0x006fea0003800000 */
[C---:B---34-:R-:W-:Y:S01]  /*3f60*/  FMUL R4, R21.reuse, R4 ;  /* 0x0000000415047220 */ /* 0x058fe20000400000 */
[C---:B------:R-:W-:Y:S01]  /*3f70*/  FMUL R5, R21.reuse, R5 ;  /* 0x0000000515057220 */ /* 0x040fe20000400000 */
        /* <DEDUP_REMOVED lines=13> */
[----:B------:R-:W-:-:S04]  /*4050*/  FMUL R19, R21, R19 ;  /* 0x0000001315137220 */ /* 0x000fc80000400000 */
[----:B------:R1:W-:Y:S01]  /*4060*/  STTM.16dp32bit_t0_t15.x16 tmem[UR18], R4 ;  /* 0x00000004000079ed */ /* 0x0003e20008a00012 */
[----:B------:R1:W-:Y:S02]  /*4070*/  STTM.16dp32bit_t16_t31.x16 tmem[UR18+0x10], R4 ;  /* 0x00001004000079ed */ /* 0x0003e40008a20012 */
.L_x_10:
[----:B----4-:R-:W2:Y:S02]  /*4080*/  FENCE.VIEW.ASYNC.T ;  /* 0x00000000000073c6 */ /* 0x010ea40000000200 */
[----:B--2---:R-:W-:Y:S01]  /*4090*/  BAR.SYNC.DEFER_BLOCKING 0x0 ;  /* 0x0000000000007b1d */ /* 0x004fe20000010000 */
[----:B------:R-:W-:Y:S01]  /*40a0*/  UISETP.GE.AND UP2, UPT, UR23, 0x1, UPT ;  /* 0x000000011700788c */ /* 0x000fe2000bf46270 */
[----:B------:R-:W-:Y:S01]  /*40b0*/  FADD R32, R21, R32 ;  /* 0x0000002015207221 */ /* 0x000fe20000000000 */
[----:B------:R-:W-:Y:S01]  /*40c0*/  UIADD3 UR22, UPT, UPT, UR17, 0x40, URZ ;  /* 0x0000004011167890 */ /* 0x000fe2000fffe0ff */
[----:B------:R-:W-:Y:S02]  /*40d0*/  LOP3.LUT R176, R176, 0x20, RZ, 0xc0, !PT ;  /* 0x00000020b0b07812 */ /* 0x000fe400078ec0ff */
[----:B------:R2:W-:Y:S06]  /*40e0*/  MEMBAR.ALL.CTA ;  /* 0x0000000000007992 */ /* 0x0005ec0000008000 */
[----:B--2---:R-:W2:Y:S02]  /*40f0*/  FENCE.VIEW.ASYNC.S ;  /* 0x00000000000073c6 */ /* 0x004ea40000000000 */
[----:B--2---:R-:W-:Y:S06]  /*4100*/  BAR.SYNC.DEFER_BLOCKING 0x0 ;  /* 0x0000000000007b1d */ /* 0x004fec0000010000 */
[----:B------:R-:W-:Y:S05]  /*4110*/  @!P3 BRA `(.L_x_11) ;  /* 0x0000000000c8b947 */ /* 0x000fea0003800000 */
[----:B------:R-:W-:Y:S01]  /*4120*/  USHF.R.U32.HI UR14, URZ, 0x4, UR16 ;  /* 0x00000004ff0e7899 */ /* 0x000fe20008011610 */
[----:B------:R-:W-:Y:S01]  /*4130*/  UMOV UR4, URZ ;  /* 0x000000ff00047c82 */ /* 0x000fe20008000000 */
[----:B------:R-:W-:Y:S02]  /*4140*/  UIADD3 UR6, UPT, UPT, UR17, 0x48, URZ ;  /* 0x0000004811067890 */ /* 0x000fe4000fffe0ff */
[----:B------:R-:W-:Y:S02]  /*4150*/  USGXT.U32 UR14, UR14, 0xe ;  /* 0x0000000e0e0e789a */ /* 0x000fe40008000000 */
[----:B------:R-:W-:Y:S02]  /*4160*/  UIADD3 UR8, UPT, UPT, UR17, 0x50, URZ ;  /* 0x0000005011087890 */ /* 0x000fe4000fffe0ff */
[----:B------:R-:W-:Y:S02]  /*4170*/  UIADD3 UR40, UP3, UPT, UR14, 0x2, URZ ;  /* 0x000000020e287890 */ /* 0x000fe4000ff7e0ff */
[----:B------:R-:W-:-:S02]  /*4180*/  UIADD3 UR24, UPT, UPT, UR17, 0x58, URZ ;  /* 0x0000005811187890 */ /* 0x000fc4000fffe0ff */
[----:B------:R-:W-:Y:S02]  /*4190*/  UIADD3.X UR41, UPT, UPT, UR4, 0x40004040, URZ, UP3, !UPT ;  /* 0x4000404004297890 */ /* 0x000fe40009ffe4ff */
[----:B------:R-:W-:Y:S02]  /*41a0*/  UIADD3 UR44, UP3, UPT, UR40, 0x2, URZ ;  /* 0x00000002282c7890 */ /* 0x000fe4000ff7e0ff */
[----:B------:R-:W-:Y:S02]  /*41b0*/  UIADD3 UR46, UP4, UPT, UR40, 0x4, URZ ;  /* 0x00000004282e7890 */ /* 0x000fe4000ff9e0ff */
[----:B------:R-:W-:Y:S02]  /*41c0*/  UIADD3.X UR45, UPT, UPT, UR41, URZ, URZ, UP3, !UPT ;  /* 0x000000ff292d7290 */ /* 0x000fe40009ffe4ff */
[----:B------:R-:W-:Y:S02]  /*41d0*/  UIADD3.X UR47, UPT, UPT, UR41, URZ, URZ, UP4, !UPT ;  /* 0x000000ff292f7290 */ /* 0x000fe4000a7fe4ff */
[----:B------:R-:W-:Y:S01]  /*41e0*/  UIADD3 UR54, UPT, UPT, UR17, 0x60, URZ ;  /* 0x0000006011367890 */ /* 0x000fe2000fffe0ff */
[----:B------:R-:W-:Y:S01]  /*41f0*/  UMOV UR4, UR19 ;  /* 0x0000001300047c82 */ /* 0x000fe20008000000 */
[----:B------:R-:W-:Y:S01]  /*4200*/  UMOV UR5, URZ ;  /* 0x000000ff00057c82 */ /* 0x000fe20008000000 */
[----:B------:R-:W-:-:S02]  /*4210*/  UIADD3.64 UR48, UPT, UPT, UR40, 0x1fe, URZ ;  /* 0x000001fe28307897 */ /* 0x000fc4000fffe0ff */
[----:B------:R-:W-:Y:S02]  /*4220*/  UIADD3 UR55, UPT, UPT, UR17, 0x68, URZ ;  /* 0x0000006811377890 */ /* 0x000fe4000fffe0ff */
[----:B------:R-:W-:Y:S02]  /*4230*/  UIADD3.64 UR50, UPT, UPT, UR40, 0x200, URZ ;  /* 0x0000020028327897 */ /* 0x000fe4000fffe0ff */
[----:B------:R-:W-:Y:S01]  /*4240*/  UIADD3 UR56, UPT, UPT, UR17, 0x70, URZ ;  /* 0x0000007011387890 */ /* 0x000fe2000fffe0ff */
[----:B------:R-:W-:Y:S01]  /*4250*/  UMOV UR58, UR4 ;  /* 0x00000004003a7c82 */ /* 0x000fe20008000000 */
[----:B------:R-:W-:Y:S01]  /*4260*/  UIADD3.64 UR52, UPT, UPT, UR40, 0x202, URZ ;  /* 0x0000020228347897 */ /* 0x000fe2000fffe0ff */
[----:B------:R-:W-:Y:S01]  /*4270*/  UMOV UR12, 0x0 ;  /* 0x00000000000c7882 */ /* 0x000fe20000000000 */
[----:B------:R-:W-:Y:S01]  /*4280*/  UMOV UR13, 0x4100490 ;  /* 0x04100490000d7882 */ /* 0x000fe20000000000 */
[----:B------:R-:W-:Y:S01]  /*4290*/  UIADD3 UR57, UPT, UPT, UR17, 0x78, URZ ;  /* 0x0000007811397890 */ /* 0x000fe2000fffe0ff */
[----:B------:R-:W-:Y:S01]  /*42a0*/  UMOV UR15, 0x40004040 ;  /* 0x40004040000f7882 */ /* 0x000fe20000000000 */
[----:B------:R-:W-:Y:S01]  /*42b0*/  UIADD3.64 UR4, UPT, UPT, UR40, 0x204, URZ ;  /* 0x0000020428047897 */ /* 0x000fe2000fffe0ff */
[----:B------:R2:W-:Y:S01]  /*42c0*/  UTCHMMA tmem[UR22], gdesc[UR14], tmem[UR17], tmem[UR12], idesc[UR13], UPT ;  /* 0x00ff0c0e160079ea */ /* 0x0005e2000b800011 */
[----:B------:R-:W-:Y:S01]  /*42d0*/  UMOV UR26, 0x0 ;  /* 0x00000000001a7882 */ /* 0x000fe20000000000 */
[----:B------:R-:W-:Y:S01]  /*42e0*/  UMOV UR27, 0x4100490 ;  /* 0x04100490001b7882 */ /* 0x000fe20000000000 */
[----:B------:R-:W-:Y:S01]  /*42f0*/  UMOV UR28, 0x0 ;  /* 0x00000000001c7882 */ /* 0x000fe20000000000 */
[----:B------:R-:W-:Y:S01]  /*4300*/  UMOV UR29, 0x4100490 ;  /* 0x04100490001d7882 */ /* 0x000fe20000000000 */
[----:B------:R-:W-:Y:S01]  /*4310*/  UMOV UR32, 0x0 ;  /* 0x0000000000207882 */ /* 0x000fe20000000000 */
[----:B------:R-:W-:Y:S01]  /*4320*/  UMOV UR33, 0x4100490 ;  /* 0x0410049000217882 */ /* 0x000fe20000000000 */
[----:B------:R2:W-:Y:S01]  /*4330*/  UTCHMMA tmem[UR6], gdesc[UR40], tmem[UR17], tmem[UR26], idesc[UR27], UPT ;  /* 0x00ff1a28060079ea */ /* 0x0005e2000b800011 */
        /* <DEDUP_REMOVED lines=12> */
[----:B------:R2:W-:Y:S01]  /*4400*/  UTCHMMA tmem[UR56], gdesc[UR52], tmem[UR17], tmem[UR38], idesc[UR39], UPT ;  /* 0x00ff2634380079ea */ /* 0x0005e2000b800011 */
[----:B------:R2:W-:Y:S01]  /*4410*/  UTCHMMA tmem[UR57], gdesc[UR4], tmem[UR17], tmem[UR42], idesc[UR43], UPT ;  /* 0x00ff2a04390079ea */ /* 0x0005e2000b800011 */
[----:B------:R2:W-:Y:S01]  /*4420*/  UTCBAR [UR58], URZ ;  /* 0x000000ff3a0073e9 */ /* 0x0005e200080000ff */
[----:B------:R-:W-:Y:S01]  /*4430*/  NOP ;  /* 0x0000000000007918 */ /* 0x000fe20000000000 */
.L_x_11:
[----:B------:R-:W-:Y:S01]  /*4440*/  FSEL R20, R20, -INF , P2 ;  /* 0xff80000014147808 */ /* 0x000fe20001000000 */
[----:B--2---:R-:W-:Y:S01]  /*4450*/  UMOV UR6, URZ ;  /* 0x000000ff00067c82 */ /* 0x004fe20008000000 */
[----:B------:R-:W-:Y:S01]  /*4460*/  FSEL R180, R32, 1, P2 ;  /* 0x3f80000020b47808 */ /* 0x000fe20001000000 */
[----:B------:R-:W-:Y:S06]  /*4470*/  BRA.U !UP2, `(.L_x_12) ;  /* 0x000000290a747547 */ /* 0x000fec000b800000 */
[----:B------:R-:W-:Y:S01]  /*4480*/  USHF.L.U32 UR24, UR9, 0x7, URZ ;  /* 0x0000000709187899 */ /* 0x000fe200080006ff */
[----:B------:R-:W-:Y:S01]  /*4490*/  IMAD.SHL.U32 R178, R173, 0x80, RZ ;  /* 0x00000080adb27824 */ /* 0x000fe200078e00ff */
[----:B------:R-:W-:Y:S01]  /*44a0*/  UIADD3 UR9, UPT, UPT, UR16, 0xc000, URZ ;  /* 0x0000c00010097890 */ /* 0x000fe2000fffe0ff */
[----:B0-----:R-:W-:Y:S01]  /*44b0*/  IMAD.MOV.U32 R185, RZ, RZ, R20 ;  /* 0x000000ffffb97224 */ /* 0x001fe200078e0014 */
[----:B------:R-:W-:Y:S01]  /*44c0*/  USHF.R.U32.HI UR26, URZ, 0x4, UR10 ;  /* 0x00000004ff1a7899 */ /* 0x000fe2000801160a */
[----:B------:R-:W-:Y:S01]  /*44d0*/  CS2R R182, SRZ ;  /* 0x0000000000b67805 */ /* 0x000fe2000001ff00 */
[----:B------:R-:W-:Y:S01]  /*44e0*/  UIADD3 UR8, UPT, UPT, UR16, 0x8000, URZ ;  /* 0x0000800010087890 */ /* 0x000fe2000fffe0ff */
[----:B------:R-:W-:Y:S01]  /*44f0*/  IMAD.MOV.U32 R179, RZ, RZ, R178 ;  /* 0x000000ffffb37224 */ /* 0x000fe200078e00b2 */
[----:B------:R-:W-:Y:S01]  /*4500*/  USHF.R.U32.HI UR9, URZ, 0x4, UR9 ;  /* 0x00000004ff097899 */ /* 0x000fe20008011609 */
[----:B------:R-:W-:Y:S01]  /*4510*/  IMAD.U32 R177, RZ, RZ, UR24 ;  /* 0x00000018ffb17e24 */ /* 0x000fe2000f8e00ff */
[----:B------:R-:W-:Y:S01]  /*4520*/  USGXT.U32 UR26, UR26, 0xe ;  /* 0x0000000e1a1a789a */ /* 0x000fe20008000000 */
[----:B------:R-:W-:Y:S01]  /*4530*/  VIADD R176, R176, UR25 ;  /* 0x00000019b0b07c36 */ /* 0x000fe20008000000 */
[----:B------:R-:W-:-:S02]  /*4540*/  USHF.R.U32.HI UR14, URZ, 0x4, UR8 ;  /* 0x00000004ff0e7899 */ /* 0x000fc40008011608 */
[----:B------:R-:W-:Y:S02]  /*4550*/  USGXT.U32 UR28, UR9, 0xe ;  /* 0x0000000e091c789a */ /* 0x000fe40008000000 */
[----:B------:R-:W-:Y:S02]  /*4560*/  UIADD3 UR8, UP3, UPT, UR26, 0x2, URZ ;  /* 0x000000021a087890 */ /* 0x000fe4000ff7e0ff */
[----:B------:R-:W-:Y:S01]  /*4570*/  USGXT.U32 UR14, UR14, 0xe ;  /* 0x0000000e0e0e789a */ /* 0x000fe20008000000 */
[----:B------:R-:W-:Y:S01]  /*4580*/  UMOV UR4, URZ ;  /* 0x000000ff00047c82 */ /* 0x000fe20008000000 */
[----:B------:R-:W-:Y:S02]  /*4590*/  UIADD3 UR10, UP4, UPT, UR28, 0x80, URZ ;  /* 0x000000801c0a7890 */ /* 0x000fe4000ff9e0ff */
[----:B------:R-:W-:Y:S02]  /*45a0*/  UIADD3.X UR9, UPT, UPT, UR4, 0x40004040, URZ, UP3, !UPT ;  /* 0x4000404004097890 */ /* 0x000fe40009ffe4ff */
[----:B------:R-:W-:Y:S01]  /*45b0*/  UIADD3 UR32, UP3, UPT, UR14, 0x2, URZ ;  /* 0x000000020e207890 */ /* 0x000fe2000ff7e0ff */
[----:B------:R-:W-:Y:S01]  /*45c0*/  UMOV UR6, URZ ;  /* 0x000000ff00067c82 */ /* 0x000fe20008000000 */
[----:B------:R-:W-:Y:S01]  /*45d0*/  UMOV UR5, URZ ;  /* 0x000000ff00057c82 */ /* 0x000fe20008000000 */
[----:B------:R-:W-:-:S02]  /*45e0*/  UISETP.NE.U32.AND UP2, UPT, UR11, URZ, UPT ;  /* 0x000000ff0b00728c */ /* 0x000fc4000bf45070 */
[----:B------:R-:W-:Y:S02]  /*45f0*/  UIADD3.X UR11, UPT, UPT, UR6, 0x40004040, URZ, UP4, !UPT ;  /* 0x40004040060b7890 */ /* 0x000fe4000a7fe4ff */
[----:B------:R-:W-:Y:S02]  /*4600*/  UIADD3 UR34, UP4, UPT, UR10, 0x80, URZ ;  /* 0x000000800a227890 */ /* 0x000fe4000ff9e0ff */
[----:B------:R-:W-:Y:S02]  /*4610*/  UIADD3 UR36, UP5, UPT, UR10, 0x100, URZ ;  /* 0x000001000a247890 */ /* 0x000fe4000ffbe0ff */
[----:B------:R-:W-:Y:S01]  /*4620*/  UIADD3.X UR33, UPT, UPT, UR5, 0x40004040, URZ, UP3, !UPT ;  /* 0x4000404005217890 */ /* 0x000fe20009ffe4ff */
[----:B------:R-:W0:Y:S01]  /*4630*/  LDCU UR69, c[0x0][0x3a8] ;  /* 0x00007500ff4577ac */ /* 0x000e220008000800 */
[----:B------:R-:W-:Y:S02]  /*4640*/  UIADD3.X UR35, UPT, UPT, UR11, URZ, URZ, UP4, !UPT ;  /* 0x000000ff0b237290 */ /* 0x000fe4000a7fe4ff */
[----:B------:R-:W-:-:S02]  /*4650*/  UIADD3.64 UR38, UPT, UPT, UR8, 0x2, URZ ;  /* 0x0000000208267897 */ /* 0x000fc4000fffe0ff */
[----:B------:R-:W-:Y:S02]  /*4660*/  UIADD3.X UR37, UPT, UPT, UR11, URZ, URZ, UP5, !UPT ;  /* 0x000000ff0b257290 */ /* 0x000fe4000affe4ff */
[----:B------:R-:W-:Y:S02]  /*4670*/  UIADD3.64 UR40, UPT, UPT, UR8, 0x4, URZ ;  /* 0x0000000408287897 */ /* 0x000fe4000fffe0ff */
[----:B------:R-:W-:Y:S02]  /*4680*/  UIADD3.64 UR42, UPT, UPT, UR32, 0x2, URZ ;  /* 0x00000002202a7897 */ /* 0x000fe4000fffe0ff */
[----:B------:R-:W-:Y:S02]  /*4690*/  UIADD3.64 UR44, UPT, UPT, UR32, 0x4, URZ ;  /* 0x00000004202c7897 */ /* 0x000fe4000fffe0ff */
[----:B------:R-:W-:Y:S02]  /*46a0*/  UIADD3.64 UR46, UPT, UPT, UR32, 0x1fe, URZ ;  /* 0x000001fe202e7897 */ /* 0x000fe4000fffe0ff */
[----:B------:R-:W-:-:S02]  /*46b0*/  UIADD3.64 UR48, UPT, UPT, UR32, 0x200, URZ ;  /* 0x0000020020307897 */ /* 0x000fc4000fffe0ff */
[----:B------:R-:W-:Y:S02]  /*46c0*/  UIADD3.64 UR50, UPT, UPT, UR32, 0x202, URZ ;  /* 0x0000020220327897 */ /* 0x000fe4000fffe0ff */
[----:B------:R-:W-:Y:S01]  /*46d0*/  UIADD3.64 UR52, UPT, UPT, UR32, 0x204, URZ ;  /* 0x0000020420347897 */ /* 0x000fe2000fffe0ff */
[----:B------:R-:W-:Y:S01]  /*46e0*/  UMOV UR25, 0x1 ;  /* 0x0000000100197882 */ /* 0x000fe20000000000 */
[----:B0-----:R-:W-:-:S10]  /*46f0*/  UMOV UR15, URZ ;  /* 0x000000ff000f7c82 */ /* 0x001fd40008000000 */
.L_x_17:
[----:B-1-3--:R-:W-:-:S04]  /*4700*/  IMAD.WIDE R6, R179, 0x2, R100 ;  /* 0x00000002b3067825 */ /* 0x00afc800078e0264 */
[C---:B------:R-:W-:Y:S01]  /*4710*/  IMAD.WIDE R8, R179.reuse, 0x2, R96 ;  /* 0x00000002b3087825 */ /* 0x040fe200078e0260 */
[----:B------:R0:W2:Y:S03]  /*4720*/  LDG.E.U16 R29, desc[UR30][R6.64] ;  /* 0x0000001e061d7981 */ /* 0x0000a6000c1e1500 */
[C---:B------:R-:W-:Y:S01]  /*4730*/  IMAD.WIDE R10, R179.reuse, 0x2, R92 ;  /* 0x00000002b30a7825 */ /* 0x040fe200078e025c */
[----:B------:R1:W3:Y:S03]  /*4740*/  LDG.E.U16 R31, desc[UR30][R8.64] ;  /* 0x0000001e081f7981 */ /* 0x0002e6000c1e1500 */
[C---:B------:R-:W-:Y:S01]  /*4750*/  IMAD.WIDE R16, R179.reuse, 0x2, R80 ;  /* 0x00000002b3107825 */ /* 0x040fe200078e0250 */
[----:B------:R4:W5:Y:S03]  /*4760*/  LDG.E.U16 R33, desc[UR30][R10.64] ;  /* 0x0000001e0a217981 */ /* 0x000966000c1e1500 */
[C---:B------:R-:W-:Y:S01]  /*4770*/  IMAD.WIDE R4, R179.reuse, 0x2, R104 ;  /* 0x00000002b3047825 */ /* 0x040fe200078e0268 */
[----:B------:R0:W5:Y:S03]  /*4780*/  LDG.E.U16 R189, desc[UR30][R16.64] ;  /* 0x0000001e10bd7981 */ /* 0x000166000c1e1500 */
[C---:B------:R-:W-:Y:S01]  /*4790*/  IMAD.WIDE R12, R179.reuse, 0x2, R88 ;  /* 0x00000002b30c7825 */ /* 0x040fe200078e0258 */
[----:B------:R-:W5:Y:S03]  /*47a0*/  LDG.E.U16 R27, desc[UR30][R4.64] ;  /* 0x0000001e041b7981 */ /* 0x000f66000c1e1500 */
[C---:B------:R-:W-:Y:S01]  /*47b0*/  IMAD.WIDE R14, R179.reuse, 0x2, R84 ;  /* 0x00000002b30e7825 */ /* 0x040fe200078e0254 */
[----:B------:R-:W5:Y:S03]  /*47c0*/  LDG.E.U16 R35, desc[UR30][R12.64] ;  /* 0x0000001e0c237981 */ /* 0x000f66000c1e1500 */
[C---:B------:R-:W-:Y:S01]  /*47d0*/  IMAD.WIDE R18, R179.reuse, 0x2, R76 ;  /* 0x00000002b3127825 */ /* 0x040fe200078e024c */
[----:B------:R-:W5:Y:S03]  /*47e0*/  LDG.E.U16 R187, desc[UR30][R14.64] ;  /* 0x0000001e0ebb7981 */ /* 0x000f66000c1e1500 */
[C---:B0-----:R-:W-:Y:S01]  /*47f0*/  IMAD.WIDE R6, R179.reuse, 0x2, R72 ;  /* 0x00000002b3067825 */ /* 0x041fe200078e0248 */
[----:B------:R0:W5:Y:S03]  /*4800*/  LDG.E.U16 R191, desc[UR30][R18.64] ;  /* 0x0000001e12bf7981 */ /* 0x000166000c1e1500 */
[C---:B-1----:R-:W-:Y:S01]  /*4810*/  IMAD.WIDE R8, R179.reuse, 0x2, R68 ;  /* 0x00000002b3087825 */ /* 0x042fe200078e0244 */
[----:B------:R1:W5:Y:S03]  /*4820*/  LDG.E.U16 R193, desc[UR30][R6.64] ;  /* 0x0000001e06c17981 */ /* 0x000366000c1e1500 */
[C---:B----4-:R-:W-:Y:S01]  /*4830*/  IMAD.WIDE R10, R179.reuse, 0x2, R56 ;  /* 0x00000002b30a7825 */ /* 0x050fe200078e0238 */
[----:B------:R4:W5:Y:S03]  /*4840*/  LDG.E.U16 R195, desc[UR30][R8.64] ;  /* 0x0000001e08c37981 */ /* 0x000966000c1e1500 */
[C---:B------:R-:W-:Y:S01]  /*4850*/  IMAD.WIDE R16, R179.reuse, 0x2, R52 ;  /* 0x00000002b3107825 */ /* 0x040fe200078e0234 */
[----:B------:R0:W5:Y:S03]  /*4860*/  LDG.E.U16 R199, desc[UR30][R10.64] ;  /* 0x0000001e0ac77981 */ /* 0x000166000c1e1500 */
[C---:B------:R-:W-:Y:S01]  /*4870*/  IMAD.WIDE R22, R179.reuse, 0x2, R60 ;  /* 0x00000002b3167825 */ /* 0x040fe200078e023c */
[----:B------:R0:W5:Y:S03]  /*4880*/  LDG.E.U16 R201, desc[UR30][R16.64] ;  /* 0x0000001e10c97981 */ /* 0x000166000c1e1500 */
[----:B------:R-:W-:-:S02]  /*4890*/  IMAD.WIDE R24, R179, 0x2, R44 ;  /* 0x00000002b3187825 */ /* 0x000fc400078e022c */
[----:B------:R-:W5:Y:S02]  /*48a0*/  LDG.E.U16 R23, desc[UR30][R22.64] ;  /* 0x0000001e16177981 */ /* 0x000f64000c1e1500 */
[C---:B------:R-:W-:Y:S02]  /*48b0*/  IMAD.WIDE R20, R179.reuse, 0x2, R64 ;  /* 0x00000002b3147825 */ /* 0x040fe400078e0240 */
[----:B------:R-:W5:Y:S02]  /*48c0*/  LDG.E.U16 R25, desc[UR30][R24.64] ;  /* 0x0000001e18197981 */ /* 0x000f64000c1e1500 */
[C---:B0-----:R-:W-:Y:S02]  /*48d0*/  IMAD.WIDE R18, R179.reuse, 0x2, R48 ;  /* 0x00000002b3127825 */ /* 0x041fe400078e0230 */
[----:B------:R-:W5:Y:S02]  /*48e0*/  LDG.E.U16 R197, desc[UR30][R20.64] ;  /* 0x0000001e14c57981 */ /* 0x000f64000c1e1500 */
[----:B------:R-:W-:-:S02]  /*48f0*/  IMAD.WIDE R4, R179, 0x2, R102 ;  /* 0x00000002b3047825 */ /* 0x000fc400078e0266 */
[----:B------:R-:W5:Y:S02]  /*4900*/  LDG.E.U16 R203, desc[UR30][R18.64] ;  /* 0x0000001e12cb7981 */ /* 0x000f64000c1e1500 */
[C---:B-1----:R-:W-:Y:S02]  /*4910*/  IMAD.WIDE R6, R179.reuse, 0x2, R98 ;  /* 0x00000002b3067825 */ /* 0x042fe400078e0262 */
[----:B------:R0:W5:Y:S02]  /*4920*/  LDG.E.U16 R26, desc[UR30][R4.64] ;  /* 0x0000001e041a7981 */ /* 0x000164000c1e1500 */
[C---:B----4-:R-:W-:Y:S02]  /*4930*/  IMAD.WIDE R8, R179.reuse, 0x2, R94 ;  /* 0x00000002b3087825 */ /* 0x050fe400078e025e */
[----:B------:R1:W4:Y:S02]  /*4940*/  LDG.E.U16 R22, desc[UR30][R6.64] ;  /* 0x0000001e06167981 */ /* 0x000324000c1e1500 */
[----:B------:R-:W-:-:S02]  /*4950*/  IMAD.WIDE R10, R179, 0x2, R90 ;  /* 0x00000002b30a7825 */ /* 0x000fc400078e025a */
[----:B------:R0:W4:Y:S02]  /*4960*/  LDG.E.U16 R28, desc[UR30][R8.64] ;  /* 0x0000001e081c7981 */ /* 0x000124000c1e1500 */
[C---:B------:R-:W-:Y:S02]  /*4970*/  IMAD.WIDE R12, R179.reuse, 0x2, R86 ;  /* 0x00000002b30c7825 */ /* 0x040fe400078e0256 */
[----:B------:R0:W4:Y:S02]  /*4980*/  LDG.E.U16 R30, desc[UR30][R10.64] ;  /* 0x0000001e0a1e7981 */ /* 0x000124000c1e1500 */
[C---:B------:R-:W-:Y:S02]  /*4990*/  IMAD.WIDE R14, R179.reuse, 0x2, R82 ;  /* 0x00000002b30e7825 */ /* 0x040fe400078e0252 */
[----:B------:R1:W4:Y:S02]  /*49a0*/  LDG.E.U16 R32, desc[UR30][R12.64] ;  /* 0x0000001e0c207981 */ /* 0x000324000c1e1500 */
[----:B------:R-:W-:-:S02]  /*49b0*/  IMAD.WIDE R16, R179, 0x2, R78 ;  /* 0x00000002b3107825 */ /* 0x000fc400078e024e */
[----:B------:R1:W4:Y:S02]  /*49c0*/  LDG.E.U16 R24, desc[UR30][R14.64] ;  /* 0x0000001e0e187981 */ /* 0x000324000c1e1500 */
[C---:B0-----:R-:W-:Y:S02]  /*49d0*/  IMAD.WIDE R4, R179.reuse, 0x2, R74 ;  /* 0x00000002b3047825 */ /* 0x041fe400078e024a */
[----:B------:R0:W4:Y:S02]  /*49e0*/  LDG.E.U16 R34, desc[UR30][R16.64] ;  /* 0x0000001e10227981 */ /* 0x000124000c1e1500 */
[C---:B-1----:R-:W-:Y:S02]  /*49f0*/  IMAD.WIDE R6, R179.reuse, 0x2, R70 ;  /* 0x00000002b3067825 */ /* 0x042fe400078e0246 */
[----:B------:R-:W4:Y:S02]  /*4a00*/  LDG.E.U16 R4, desc[UR30][R4.64] ;  /* 0x0000001e04047981 */ /* 0x000f24000c1e1500 */
[----:B------:R-:W-:-:S02]  /*4a10*/  IMAD.WIDE R18, R179, 0x2, R66 ;  /* 0x00000002b3127825 */ /* 0x000fc400078e0242 */
[----:B------:R-:W4:Y:S02]  /*4a20*/  LDG.E.U16 R6, desc[UR30][R6.64] ;  /* 0x0000001e06067981 */ /* 0x000f24000c1e1500 */
[C---:B------:R-:W-:Y:S02]  /*4a30*/  IMAD.WIDE R20, R179.reuse, 0x2, R62 ;  /* 0x00000002b3147825 */ /* 0x040fe400078e023e */
[----:B------:R-:W4:Y:S02]  /*4a40*/  LDG.E.U16 R18, desc[UR30][R18.64] ;  /* 0x0000001e12127981 */ /* 0x000f24000c1e1500 */
[C---:B------:R-:W-:Y:S02]  /*4a50*/  IMAD.WIDE R8, R179.reuse, 0x2, R58 ;  /* 0x00000002b3087825 */ /* 0x040fe400078e023a */
[----:B------:R-:W4:Y:S02]  /*4a60*/  LDG.E.U16 R20, desc[UR30][R20.64] ;  /* 0x0000001e14147981 */ /* 0x000f24000c1e1500 */
[----:B------:R-:W-:-:S02]  /*4a70*/  IMAD.WIDE R10, R179, 0x2, R54 ;  /* 0x00000002b30a7825 */ /* 0x000fc400078e0236 */
[----:B------:R-:W4:Y:S02]  /*4a80*/  LDG.E.U16 R8, desc[UR30][R8.64] ;  /* 0x0000001e08087981 */ /* 0x000f24000c1e1500 */
[C---:B------:R-:W-:Y:S02]  /*4a90*/  IMAD.WIDE R12, R179.reuse, 0x2, R50 ;  /* 0x00000002b30c7825 */ /* 0x040fe400078e0232 */
[----:B------:R-:W4:Y:S02]  /*4aa0*/  LDG.E.U16 R10, desc[UR30][R10.64] ;  /* 0x0000001e0a0a7981 */ /* 0x000f24000c1e1500 */
[C---:B------:R-:W-:Y:S02]  /*4ab0*/  IMAD.WIDE R14, R179.reuse, 0x2, R46 ;  /* 0x00000002b30e7825 */ /* 0x040fe400078e022e */
[----:B------:R-:W4:Y:S02]  /*4ac0*/  LDG.E.U16 R12, desc[UR30][R12.64] ;  /* 0x0000001e0c0c7981 */ /* 0x000f24000c1e1500 */
[----:B0-----:R-:W-:-:S02]  /*4ad0*/  IMAD.WIDE R16, R179, 0x2, R42 ;  /* 0x00000002b3107825 */ /* 0x001fc400078e022a */
[----:B------:R-:W4:Y:S04]  /*4ae0*/  LDG.E.U16 R14, desc[UR30][R14.64] ;  /* 0x0000001e0e0e7981 */ /* 0x000f28000c1e1500 */
[----:B------:R-:W4:Y:S01]  /*4af0*/  LDG.E.U16 R16, desc[UR30][R16.64] ;  /* 0x0000001e10107981 */ /* 0x000f22000c1e1500 */
[----:B------:R-:W-:Y:S02]  /*4b00*/  UMOV UR4, 0x1 ;  /* 0x0000000100047882 */ /* 0x000fe40000000000 */
[----:B------:R-:W-:-:S04]  /*4b10*/  @!UP1 UIADD3 UR4, UPT, UPT, -UR4, 0x100000, URZ ;  /* 0x0010000004049890 */ /* 0x000fc8000fffe1ff */
[----:B------:R-:W-:Y:S02]  /*4b20*/  @!UP1 USHF.L.U32 UR5, UR4, 0xb, URZ ;  /* 0x0000000b04059899 */ /* 0x000fe400080006ff */
[----:B------:R-:W-:Y:S01]  /*4b30*/  @!UP1 USHF.L.U32 UR4, UR4, 0x1, URZ ;  /* 0x0000000104049899 */ /* 0x000fe200080006ff */
[----:B------:R-:W-:Y:S01]  /*4b40*/  VOTEU.ALL UP3, P1 ;  /* 0x0000000000ff7886 */ /* 0x000fe20000860000 */
[----:B--2---:R0:W-:Y:S04]  /*4b50*/  STS.U16 [R38+UR16+0x4400], R29 ;  /* 0x0044001d26007988 */ /* 0x0041e80008000410 */
[----:B---3--:R0:W-:Y:S04]  /*4b60*/  STS.U16 [R38+UR16+0x4800], R31 ;  /* 0x0048001f26007988 */ /* 0x0081e80008000410 */
[----:B-----5:R0:W-:Y:S04]  /*4b70*/  STS.U16 [R38+UR16+0x4c00], R33 ;  /* 0x004c002126007988 */ /* 0x0201e80008000410 */
        /* <DEDUP_REMOVED lines=29> */
[----:B------:R1:W-:Y:S06]  /*4d50*/  MEMBAR.ALL.CTA ;  /* 0x0000000000007992 */ /* 0x0003ec0000008000 */
[----:B-1----:R-:W-:Y:S04]  /*4d60*/  FENCE.VIEW.ASYNC.S ;  /* 0x00000000000073c6 */ /* 0x002fe80000000000 */
[----:B------:R-:W1:Y:S02]  /*4d70*/  FENCE.VIEW.ASYNC.S ;  /* 0x00000000000073c6 */ /* 0x000e640000000000 */
[----:B-1----:R0:W1:Y:S02]  /*4d80*/  @!UP3 SYNCS.EXCH.64 URZ, [UR16+0xe010], UR4 ;  /* 0x00e0100410ffb5b2 */ /* 0x0020640008000100 */
[----:B-1----:R-:W-:Y:S06]  /*4d90*/  BAR.SYNC.DEFER_BLOCKING 0x0 ;  /* 0x0000000000007b1d */ /* 0x002fec0000010000 */
[----:B0-----:R-:W-:Y:S05]  /*4da0*/  BRA.U UP2, `(.L_x_13) ;  /* 0x00000001024c7547 */ /* 0x001fea000b800000 */
[----:B------:R-:W-:Y:S01]  /*4db0*/  UIADD3 UR4, UPT, UPT, UR16, 0xe010, URZ ;  /* 0x0000e01010047890 */ /* 0x000fe2000fffe0ff */
[----:B------:R-:W-:Y:S01]  /*4dc0*/  UMOV UR29, 0x40004040 ;  /* 0x40004040001d7882 */ /* 0x000fe20000000000 */
[----:B------:R-:W-:Y:S01]  /*4dd0*/  UMOV UR27, 0x40004040 ;  /* 0x40004040001b7882 */ /* 0x000fe20000000000 */
[----:B------:R-:W-:Y:S01]  /*4de0*/  UMOV UR12, 0x0 ;  /* 0x00000000000c7882 */ /* 0x000fe20000000000 */
[----:B------:R-:W-:Y:S01]  /*4df0*/  UMOV UR13, 0x4208490 ;  /* 0x04208490000d7882 */ /* 0x000fe20000000000 */
[----:B------:R-:W-:Y:S01]  /*4e00*/  UMOV UR54, 0x0 ;  /* 0x0000000000367882 */ /* 0x000fe20000000000 */
[----:B------:R-:W-:Y:S01]  /*4e10*/  UMOV UR55, 0x4208490 ;  /* 0x0420849000377882 */ /* 0x000fe20000000000 */
[----:B------:R-:W-:Y:S01]  /*4e20*/  UMOV UR56, 0x0 ;  /* 0x0000000000387882 */ /* 0x000fe20000000000 */
[----:B------:R-:W-:Y:S01]  /*4e30*/  UMOV UR57, 0x4208490 ;  /* 0x0420849000397882 */ /* 0x000fe20000000000 */
[----:B------:R0:W-:Y:S01]  /*4e40*/  UTCHMMA gdesc[UR28], gdesc[UR26], tmem[UR20], tmem[UR12], idesc[UR13], !UPT ;  /* 0x00ff0c1a1c0075ea */ /* 0x0001e2000f800014 */
[----:B------:R-:W-:Y:S01]  /*4e50*/  UMOV UR5, URZ ;  /* 0x000000ff00057c82 */ /* 0x000fe20008000000 */
        /* <DEDUP_REMOVED lines=8> */
.L_x_13:
[----:B------:R-:W1:Y:S02]  /*4ee0*/  SYNCS.PHASECHK.TRANS64.TRYWAIT P2, [UR16+0xe010], RZ ;  /* 0x00e010ffff0075a7 */ /* 0x000e640008041110 */
[----:B-1----:R-:W-:Y:S05]  /*4ef0*/  @!P2 BRA `(.L_x_14) ;  /* 0x00000030003ca947 */ /* 0x002fea0003800000 */
.L_x_23:
[----:B------:R-:W-:Y:S01]  /*4f00*/  BAR.SYNC.DEFER_BLOCKING 0x0 ;  /* 0x0000000000007b1d */ /* 0x000fe20000010000 */
[----:B------:R-:W-:Y:S02]  /*4f10*/  IMAD.IADD R184, R176, 0x1, R183 ;  /* 0x00000001b0b87824 */ /* 0x000fe400078e02b7 */
[----:B------:R-:W-:Y:S02]  /*4f20*/  VIADD R183, R183, 0x80 ;  /* 0x00000080b7b77836 */ /* 0x000fe40000000000 */
[C---:B------:R-:W-:Y:S02]  /*4f30*/  VIADD R186, R184.reuse, 0x82 ;  /* 0x00000082b8ba7836 */ /* 0x040fe40000000000 */
[C---:B------:R-:W-:Y:S01]  /*4f40*/  VIADD R188, R184.reuse, 0x80 ;  /* 0x00000080b8bc7836 */ /* 0x040fe20000000000 */
[----:B------:R-:W-:Y:S01]  /*4f50*/  LDTM.16dp32bit_t0_t15.x32 R4, tmem[UR21] ;  /* 0x00000015000479ee */ /* 0x000fe20008a80000 */
[----:B------:R-:W1:Y:S01]  /*4f60*/  LDTM.16dp32bit_t16_t31.x32 R4, tmem[UR21+0x20] ;  /* 0x00002015000479ee */ /* 0x000e620008aa0000 */
[----:B------:R-:W-:Y:S01]  /*4f70*/  VIADD R190, R184, 0x83 ;  /* 0x00000083b8be7836 */ /* 0x000fe20000000000 */
[C---:B------:R-:W-:Y:S01]  /*4f80*/  ISETP.GE.AND P6, PT, R3.reuse, R186, PT ;  /* 0x000000ba0300720c */ /* 0x040fe20003fc6270 */
[----:B------:R-:W-:Y:S01]  /*4f90*/  IMAD.U32 R182, R182, -0x80000000, RZ ;  /* 0x80000000b6b67824 */ /* 0x000fe200078e00ff */
[----:B------:R-:W-:-:S02]  /*4fa0*/  ISETP.GE.AND P2, PT, R3, R188, PT ;  /* 0x000000bc0300720c */ /* 0x000fc40003f46270 */
[----:B------:R-:W-:Y:S01]  /*4fb0*/  ISETP.GT.AND P3, PT, R3, R188, PT ;  /* 0x000000bc0300720c */ /* 0x000fe20003f64270 */
[----:B------:R-:W-:Y:S01]  /*4fc0*/  VIADD R188, R184, 0x84 ;  /* 0x00000084b8bc7836 */ /* 0x000fe20000000000 */
[----:B------:R-:W2:Y:S01]  /*4fd0*/  @!P1 SYNCS.CCTL.IV [UR16+0xe010] ;  /* 0x00e01000ff0099b1 */ /* 0x000ea20008000010 */
[----:B------:R-:W-:Y:S01]  /*4fe0*/  NOP ;  /* 0x0000000000007918 */ /* 0x000fe20000000000 */
[----:B-1----:R-:W-:Y:S01]  /*4ff0*/  FMUL R4, R4, UR69 ;  /* 0x0000004504047c20 */ /* 0x002fe20008400000 */
[----:B------:R-:W-:Y:S01]  /*5000*/  FMUL R186, R5, UR69 ;  /* 0x0000004505ba7c20 */ /* 0x000fe20008400000 */
[----:B------:R-:W-:Y:S01]  /*5010*/  FMUL R6, R6, UR69 ;  /* 0x0000004506067c20 */ /* 0x000fe20008400000 */
[----:B------:R-:W-:Y:S01]  /*5020*/  FMUL R187, R7, UR69 ;  /* 0x0000004507bb7c20 */ /* 0x000fe20008400000 */
[----:B------:R-:W-:Y:S01]  /*5030*/  FMUL R8, R8, UR69 ;  /* 0x0000004508087c20 */ /* 0x000fe20008400000 */
[----:B------:R-:W-:Y:S01]  /*5040*/  FSEL R5, R4, -INF , P2 ;  /* 0xff80000004057808 */ /* 0x000fe20001000000 */
[----:B------:R-:W-:Y:S01]  /*5050*/  FMUL R11, R11, UR69 ;  /* 0x000000450b0b7c20 */ /* 0x000fe20008400000 */
[----:B------:R-:W-:Y:S01]  /*5060*/  FSEL R4, R186, -INF , P3 ;  /* 0xff800000ba047808 */ /* 0x000fe20001800000 */
[----:B------:R-:W-:Y:S01]  /*5070*/  VIADD R186, R184, 0x85 ;  /* 0x00000085b8ba7836 */ /* 0x000fe20000000000 */
[----:B------:R-:W-:Y:S01]  /*5080*/  FSEL R7, R6, -INF , P6 ;  /* 0xff80000006077808 */ /* 0x000fe20003000000 */
[----:B------:R-:W-:Y:S01]  /*5090*/  FMUL R9, R9, UR69 ;  /* 0x0000004509097c20 */ /* 0x000fe20008400000 */
[C---:B------:R-:W-:Y:S01]  /*50a0*/  ISETP.GE.AND P3, PT, R3.reuse, R188, PT ;  /* 0x000000bc0300720c */ /* 0x040fe20003f66270 */
[C---:B------:R-:W-:Y:S01]  /*50b0*/  VIADD R188, R184.reuse, 0x86 ;  /* 0x00000086b8bc7836 */ /* 0x040fe20000000000 */
[C---:B------:R-:W-:Y:S01]  /*50c0*/  ISETP.GE.AND P6, PT, R3.reuse, R186, PT ;  /* 0x000000ba0300720c */ /* 0x040fe20003fc6270 */
[----:B------:R-:W-:Y:S01]  /*50d0*/  VIADD R186, R184, 0x87 ;  /* 0x00000087b8ba7836 */ /* 0x000fe20000000000 */
[----:B------:R-:W-:Y:S01]  /*50e0*/  FSEL R6, R8, -INF , P3 ;  /* 0xff80000008067808 */ /* 0x000fe20001800000 */
[----:B------:R-:W-:Y:S01]  /*50f0*/  FMUL R8, R10, UR69 ;  /* 0x000000450a087c20 */ /* 0x000fe20008400000 */
[C---:B------:R-:W-:Y:S01]  /*5100*/  VIADD R10, R184.reuse, 0x8a ;  /* 0x0000008ab80a7836 */ /* 0x040fe20000000000 */
[----:B------:R-:W-:Y:S01]  /*5110*/  ISETP.GE.AND P2, PT, R3, R190, PT ;  /* 0x000000be0300720c */ /* 0x000fe20003f46270 */
[----:B------:R-:W-:Y:S01]  /*5120*/  FMUL R17, R17, UR69 ;  /* 0x0000004511117c20 */ /* 0x000fe20008400000 */
[----:B------:R-:W-:Y:S01]  /*5130*/  ISETP.GE.AND P3, PT, R3, R186, PT ;  /* 0x000000ba0300720c */ /* 0x000fe20003f66270 */
[----:B------:R-:W-:Y:S01]  /*5140*/  VIADD R186, R184, 0x88 ;  /* 0x00000088b8ba7836 */ /* 0x000fe20000000000 */
[----:B------:R-:W-:Y:S01]  /*5150*/  FSEL R187, R187, -INF , P2 ;  /* 0xff800000bbbb7808 */ /* 0x000fe20001000000 */
[----:B------:R-:W-:Y:S01]  /*5160*/  FMUL R13, R13, UR69 ;  /* 0x000000450d0d7c20 */ /* 0x000fe20008400000 */
[----:B------:R-:W-:Y:S01]  /*5170*/  FSEL R11, R11, -INF , P3 ;  /* 0xff8000000b0b7808 */ /* 0x000fe20001800000 */
[----:B------:R-:W-:Y:S01]  /*5180*/  FMUL R15, R15, UR69 ;  /* 0x000000450f0f7c20 */ /* 0x000fe20008400000 */
[----:B------:R-:W-:Y:S01]  /*5190*/  ISETP.GE.AND P3, PT, R3, R10, PT ;  /* 0x0000000a0300720c */ /* 0x000fe20003f66270 */
[----:B------:R-:W-:Y:S01]  /*51a0*/  FMUL R10, R12, UR69 ;  /* 0x000000450c0a7c20 */ /* 0x000fe20008400000 */
[----:B------:R-:W-:Y:S01]  /*51b0*/  FMUL R12, R14, UR69 ;  /* 0x000000450e0c7c20 */ /* 0x000fe20008400000 */
[----:B------:R-:W-:Y:S01]  /*51c0*/  FSEL R9, R9, -INF , P6 ;  /* 0xff80000009097808 */ /* 0x000fe20003000000 */
[C---:B------:R-:W-:Y:S01]  /*51d0*/  VIADD R14, R184.reuse, 0x8d ;  /* 0x0000008db80e7836 */ /* 0x040fe20000000000 */
[C---:B------:R-:W-:Y:S01]  /*51e0*/  ISETP.GE.AND P2, PT, R3.reuse, R188, PT ;  /* 0x000000bc0300720c */ /* 0x040fe20003f46270 */
[C---:B------:R-:W-:Y:S01]  /*51f0*/  VIADD R188, R184.reuse, 0x89 ;  /* 0x00000089b8bc7836 */ /* 0x040fe20000000000 */
[----:B------:R-:W-:Y:S01]  /*5200*/  ISETP.GE.AND P6, PT, R3, R186, PT ;  /* 0x000000ba0300720c */ /* 0x000fe20003fc6270 */
[----:B------:R-:W-:Y:S01]  /*5210*/  VIADD R186, R184, 0x8b ;  /* 0x0000008bb8ba7836 */ /* 0x000fe20000000000 */
[----:B------:R-:W-:Y:S01]  /*5220*/  FSEL R12, R12, -INF , P3 ;  /* 0xff8000000c0c7808 */ /* 0x000fe20001800000 */
[----:B------:R-:W-:Y:S01]  /*5230*/  FMUL R19, R19, UR69 ;  /* 0x0000004513137c20 */ /* 0x000fe20008400000 */
[----:B------:R-:W-:Y:S01]  /*5240*/  ISETP.GE.AND P3, PT, R3, R14, PT ;  /* 0x0000000e0300720c */ /* 0x000fe20003f66270 */
[----:B------:R-:W-:Y:S01]  /*5250*/  FMUL R14, R16, UR69 ;  /* 0x00000045100e7c20 */ /* 0x000fe20008400000 */
[----:B------:R-:W-:Y:S01]  /*5260*/  FSEL R8, R8, -INF , P2 ;  /* 0xff80000008087808 */ /* 0x000fe20001000000 */
[----:B------:R-:W-:Y:S01]  /*5270*/  FMUL R22, R22, UR69 ;  /* 0x0000004516167c20 */ /* 0x000fe20008400000 */
[----:B------:R-:W-:Y:S01]  /*5280*/  FSEL R10, R10, -INF , P6 ;  /* 0xff8000000a0a7808 */ /* 0x000fe20003000000 */
[----:B------:R-:W-:Y:S01]  /*5290*/  FMUL R21, R21, UR69 ;  /* 0x0000004515157c20 */ /* 0x000fe20008400000 */
[C---:B------:R-:W-:Y:S01]  /*52a0*/  ISETP.GE.AND P2, PT, R3.reuse, R188, PT ;  /* 0x000000bc0300720c */ /* 0x040fe20003f46270 */
[C---:B------:R-:W-:Y:S01]  /*52b0*/  VIADD R188, R184.reuse, 0x8c ;  /* 0x0000008cb8bc7836 */ /* 0x040fe20000000000 */
[----:B------:R-:W-:Y:S01]  /*52c0*/  ISETP.GE.AND P6, PT, R3, R186, PT ;  /* 0x000000ba0300720c */ /* 0x000fe20003fc6270 */
[C---:B------:R-:W-:Y:S01]  /*52d0*/  VIADD R186, R184.reuse, 0x8e ;  /* 0x0000008eb8ba7836 */ /* 0x040fe20000000000 */
[--C-:B------:R-:W-:Y:S01]  /*52e0*/  LOP3.LUT R16, R183, 0x1a, R36.reuse, 0xfe, !PT ;  /* 0x0000001ab7107812 */ /* 0x100fe200078efe24 */
        /* <DEDUP_REMOVED lines=13> */
[--C-:B------:R-:W-:Y:S01]  /*53c0*/  LOP3.LUT R186, R183, 0x10, R36.reuse, 0xfe, !PT ;  /* 0x00000010b7ba7812 */ /* 0x100fe200078efe24 */
[----:B------:R-:W-:Y:S01]  /*53d0*/  FMUL R27, R27, UR69 ;  /* 0x000000451b1b7c20 */ /* 0x000fe20008400000 */
[----:B------:R-:W-:Y:S01]  /*53e0*/  FSEL R14, R14, -INF , P2 ;  /* 0xff8000000e0e7808 */ /* 0x000fe20001000000 */
[----:B------:R-:W-:Y:S01]  /*53f0*/  FMUL R28, R28, UR69 ;  /* 0x000000451c1c7c20 */ /* 0x000fe20008400000 */
[----:B------:R-:W-:Y:S01]  /*5400*/  FSEL R16, R16, -INF , P6 ;  /* 0xff80000010107808 */ /* 0x000fe20003000000 */
[----:B------:R-:W-:Y:S01]  /*5410*/  FMUL R29, R29, UR69 ;  /* 0x000000451d1d7c20 */ /* 0x000fe20008400000 */
[C---:B------:R-:W-:Y:S01]  /*5420*/  ISETP.GE.AND P2, PT, R3.reuse, R184, PT ;  /* 0x000000b80300720c */ /* 0x040fe20003f46270 */
[----:B------:R-:W-:Y:S01]  /*5430*/  FMUL R30, R30, UR69 ;  /* 0x000000451e1e7c20 */ /* 0x000fe20008400000 */
[----:B------:R-:W-:Y:S01]  /*5440*/  ISETP.GE.AND P6, PT, R3, R186, PT ;  /* 0x000000ba0300720c */ /* 0x000fe20003fc6270 */
[----:B------:R-:W-:Y:S01]  /*5450*/  FMUL R34, R34, UR69 ;  /* 0x0000004522227c20 */ /* 0x000fe20008400000 */
[C-C-:B------:R-:W-:Y:S01]  /*5460*/  LOP3.LUT R184, R183.reuse, 0x12, R36.reuse, 0xfe, !PT ;  /* 0x00000012b7b87812 */ /* 0x140fe200078efe24 */
[----:B------:R-:W-:Y:S01]  /*5470*/  FMUL R32, R32, UR69 ;  /* 0x0000004520207c20 */ /* 0x000fe20008400000 */
[----:B------:R-:W-:Y:S01]  /*5480*/  LOP3.LUT R20, R183, 0x11, R36, 0xfe, !PT ;  /* 0x00000011b7147812 */ /* 0x000fe200078efe24 */
[----:B------:R-:W-:Y:S01]  /*5490*/  FMUL R33, R33, UR69 ;  /* 0x0000004521217c20 */ /* 0x000fe20008400000 */
[----:B------:R-:W-:Y:S01]  /*54a0*/  FSEL R19, R19, -INF , P2 ;  /* 0xff80000013137808 */ /* 0x000fe20001000000 */
[----:B------:R-:W-:Y:S01]  /*54b0*/  FMUL R35, R35, UR69 ;  /* 0x0000004523237c20 */ /* 0x000fe20008400000 */
[----:B------:R-:W-:-:S02]  /*54c0*/  FSEL R18, R18, -INF , P6 ;  /* 0xff80000012127808 */ /* 0x000fc40003000000 */
[C---:B------:R-:W-:Y:S02]  /*54d0*/  ISETP.GE.AND P2, PT, R3.reuse, R184, PT ;  /* 0x000000b80300720c */ /* 0x040fe40003f46270 */
[----:B------:R-:W-:Y:S02]  /*54e0*/  ISETP.GE.AND P6, PT, R3, R20, PT ;  /* 0x000000140300720c */ /* 0x000fe40003fc6270 */
[----:B------:R-:W-:Y:S02]  /*54f0*/  LOP3.LUT R20, R183, 0x15, R36, 0xfe, !PT ;  /* 0x00000015b7147812 */ /* 0x000fe400078efe24 */
[----:B------:R-:W-:Y:S02]  /*5500*/  FSEL R22, R22, -INF , P2 ;  /* 0xff80000016167808 */ /* 0x000fe40001000000 */
[----:B------:R-:W-:Y:S02]  /*5510*/  ISETP.GE.AND P2, PT, R3, R20, PT ;  /* 0x000000140300720c */ /* 0x000fe40003f46270 */
[----:B------:R-:W-:-:S02]  /*5520*/  FMNMX3 R20, R5, R4, R7, !PT ;  /* 0x0000000405147276 */ /* 0x000fc40007800007 */
[----:B------:R-:W-:Y:S02]  /*5530*/  LOP3.LUT R184, R183, 0x13, R36, 0xfe, !PT ;  /* 0x00000013b7b87812 */ /* 0x000fe400078efe24 */
[----:B------:R-:W-:Y:S02]  /*5540*/  FMNMX3 R20, R20, R187, R6, !PT ;  /* 0x000000bb14147276 */ /* 0x000fe40007800006 */
[----:B------:R-:W-:Y:S02]  /*5550*/  FSEL R21, R21, -INF , P6 ;  /* 0xff80000015157808 */ /* 0x000fe40003000000 */
[----:B------:R-:W-:Y:S02]  /*5560*/  FMNMX3 R20, R20, R9, R8, !PT ;  /* 0x0000000914147276 */ /* 0x000fe40007800008 */
[----:B------:R-:W-:Y:S02]  /*5570*/  ISETP.GE.AND P6, PT, R3, R184, PT ;  /* 0x000000b80300720c */ /* 0x000fe40003fc6270 */
[----:B------:R-:W-:-:S02]  /*5580*/  FMNMX3 R20, R20, R11, R10, !PT ;  /* 0x0000000b14147276 */ /* 0x000fc4000780000a */
[----:B------:R-:W-:Y:S02]  /*5590*/  LOP3.LUT R184, R183, 0x14, R36, 0xfe, !PT ;  /* 0x00000014b7b87812 */ /* 0x000fe400078efe24 */
[----:B------:R-:W-:Y:S02]  /*55a0*/  FMNMX3 R20, R20, R13, R12, !PT ;  /* 0x0000000d14147276 */ /* 0x000fe4000780000c */
[----:B------:R-:W-:Y:S02]  /*55b0*/  FSEL R23, R23, -INF , P6 ;  /* 0xff80000017177808 */ /* 0x000fe40003000000 */
[----:B------:R-:W-:Y:S02]  /*55c0*/  FMNMX3 R20, R20, R15, R14, !PT ;  /* 0x0000000f14147276 */ /* 0x000fe4000780000e */
[----:B------:R-:W-:Y:S02]  /*55d0*/  ISETP.GE.AND P6, PT, R3, R184, PT ;  /* 0x000000b80300720c */ /* 0x000fe40003fc6270 */
[----:B------:R-:W-:-:S02]  /*55e0*/  LOP3.LUT R184, R183, 0x17, R36, 0xfe, !PT ;  /* 0x00000017b7b87812 */ /* 0x000fc400078efe24 */
[----:B------:R-:W-:Y:S02]  /*55f0*/  LOP3.LUT R186, R183, 0x16, R36, 0xfe, !PT ;  /* 0x00000016b7ba7812 */ /* 0x000fe400078efe24 */
[----:B------:R-:W-:Y:S02]  /*5600*/  FMNMX3 R20, R20, R17, R16, !PT ;  /* 0x0000001114147276 */ /* 0x000fe40007800010 */
[----:B------:R-:W-:Y:S02]  /*5610*/  FSEL R24, R24, -INF , P6 ;  /* 0xff80000018187808 */ /* 0x000fe40003000000 */
[----:B------:R-:W-:Y:S02]  /*5620*/  FSEL R25, R25, -INF , P2 ;  /* 0xff80000019197808 */ /* 0x000fe40001000000 */
[C---:B------:R-:W-:Y:S02]  /*5630*/  ISETP.GE.AND P6, PT, R3.reuse, R184, PT ;  /* 0x000000b80300720c */ /* 0x040fe40003fc6270 */
[----:B------:R-:W-:-:S02]  /*5640*/  ISETP.GE.AND P2, PT, R3, R186, PT ;  /* 0x000000ba0300720c */ /* 0x000fc40003f46270 */
[C-C-:B------:R-:W-:Y:S02]  /*5650*/  LOP3.LUT R184, R183.reuse, 0x19, R36.reuse, 0xfe, !PT ;  /* 0x00000019b7b87812 */ /* 0x140fe400078efe24 */
[----:B------:R-:W-:Y:S02]  /*5660*/  LOP3.LUT R186, R183, 0x18, R36, 0xfe, !PT ;  /* 0x00000018b7ba7812 */ /* 0x000fe400078efe24 */
[----:B------:R-:W-:Y:S02]  /*5670*/  FMNMX3 R20, R20, R19, R18, !PT ;  /* 0x0000001314147276 */ /* 0x000fe40007800012 */
[----:B------:R-:W-:Y:S02]  /*5680*/  FSEL R26, R26, -INF , P2 ;  /* 0xff8000001a1a7808 */ /* 0x000fe40001000000 */
[----:B------:R-:W-:Y:S02]  /*5690*/  FSEL R27, R27, -INF , P6 ;  /* 0xff8000001b1b7808 */ /* 0x000fe40003000000 */
[----:B------:R-:W-:-:S02]  /*56a0*/  ISETP.GE.AND P2, PT, R3, R184, PT ;  /* 0x000000b80300720c */ /* 0x000fc40003f46270 */
[----:B------:R-:W-:Y:S02]  /*56b0*/  ISETP.GE.AND P6, PT, R3, R186, PT ;  /* 0x000000ba0300720c */ /* 0x000fe40003fc6270 */
[----:B------:R-:W-:Y:S02]  /*56c0*/  FMNMX3 R20, R20, R21, R22, !PT ;  /* 0x0000001514147276 */ /* 0x000fe40007800016 */
[C-C-:B------:R-:W-:Y:S02]  /*56d0*/  LOP3.LUT R184, R183.reuse, 0x1e, R36.reuse, 0xfe, !PT ;  /* 0x0000001eb7b87812 */ /* 0x140fe400078efe24 */
[----:B------:R-:W-:Y:S02]  /*56e0*/  LOP3.LUT R186, R183, 0x1d, R36, 0xfe, !PT ;  /* 0x0000001db7ba7812 */ /* 0x000fe400078efe24 */
[----:B------:R-:W-:Y:S02]  /*56f0*/  FSEL R28, R28, -INF , P6 ;  /* 0xff8000001c1c7808 */ /* 0x000fe40003000000 */
[----:B------:R-:W-:-:S02]  /*5700*/  FMNMX3 R20, R20, R23, R24, !PT ;  /* 0x0000001714147276 */ /* 0x000fc40007800018 */
[----:B------:R-:W-:Y:S02]  /*5710*/  ISETP.GE.AND P6, PT, R3, R184, PT ;  /* 0x000000b80300720c */ /* 0x000fe40003fc6270 */
[----:B------:R-:W-:Y:S02]  /*5720*/  FSEL R29, R29, -INF , P2 ;  /* 0xff8000001d1d7808 */ /* 0x000fe40001000000 */
[--C-:B------:R-:W-:Y:S02]  /*5730*/  LOP3.LUT R184, R183, 0x1c, R36.reuse, 0xfe, !PT ;  /* 0x0000001cb7b87812 */ /* 0x100fe400078efe24 */
[----:B------:R-:W-:Y:S02]  /*5740*/  ISETP.GE.AND P2, PT, R3, R186, PT ;  /* 0x000000ba0300720c */ /* 0x000fe40003f46270 */
[----:B------:R-:W-:Y:S02]  /*5750*/  LOP3.LUT R186, R183, 0x1b, R36, 0xfe, !PT ;  /* 0x0000001bb7ba7812 */ /* 0x000fe400078efe24 */
[----:B------:R-:W-:-:S02]  /*5760*/  FMNMX3 R20, R20, R25, R26, !PT ;  /* 0x0000001914147276 */ /* 0x000fc4000780001a */
[----:B------:R-:W-:Y:S02]  /*5770*/  FSEL R30, R30, -INF , P3 ;  /* 0xff8000001e1e7808 */ /* 0x000fe40001800000 */
[----:B------:R-:W-:Y:S01]  /*5780*/  ISETP.GE.AND P3, PT, R3, R184, PT ;  /* 0x000000b80300720c */ /* 0x000fe20003f66270 */
[----:B------:R-:W-:Y:S01]  /*5790*/  FMUL R184, R31, UR69 ;  /* 0x000000451fb87c20 */ /* 0x000fe20008400000 */
[----:B------:R-:W-:Y:S02]  /*57a0*/  FSEL R195, R34, -INF , P6 ;  /* 0xff80000022c37808 */ /* 0x000fe40003000000 */
[----:B------:R-:W-:Y:S02]  /*57b0*/  ISETP.GE.AND P6, PT, R3, R186, PT ;  /* 0x000000ba0300720c */ /* 0x000fe40003fc6270 */
[----:B------:R-:W-:Y:S02]  /*57c0*/  FMNMX3 R20, R20, R27, R28, !PT ;  /* 0x0000001b14147276 */ /* 0x000fe4000780001c */
[----:B------:R-:W-:-:S02]  /*57d0*/  LOP3.LUT R34, R183, 0x1f, R36, 0xfe, !PT ;  /* 0x0000001fb7227812 */ /* 0x000fc400078efe24 */
[----:B------:R-:W-:Y:S02]  /*57e0*/  FSEL R31, R32, -INF , P3 ;  /* 0xff800000201f7808 */ /* 0x000fe40001800000 */
[----:B------:R-:W-:Y:S02]  /*57f0*/  FSEL R184, R184, -INF , P6 ;  /* 0xff800000b8b87808 */ /* 0x000fe40003000000 */
[----:B------:R-:W-:Y:S02]  /*5800*/  FMNMX3 R20, R20, R29, R30, !PT ;  /* 0x0000001d14147276 */ /* 0x000fe4000780001e */
[----:B------:R-:W-:Y:S02]  /*5810*/  ISETP.GE.AND P3, PT, R3, R34, PT ;  /* 0x000000220300720c */ /* 0x000fe40003f66270 */
[----:B------:R-:W-:Y:S02]  /*5820*/  FSEL R34, R33, -INF , P2 ;  /* 0xff80000021227808 */ /* 0x000fe40001000000 */
[----:B------:R-:W-:-:S02]  /*5830*/  FMNMX3 R20, R20, R184, R31, !PT ;  /* 0x000000b814147276 */ /* 0x000fc4000780001f */
[----:B------:R-:W-:Y:S02]  /*5840*/  FSEL R197, R35, -INF , P3 ;  /* 0xff80000023c57808 */ /* 0x000fe40001800000 */
[----:B------:R-:W-:Y:S02]  /*5850*/  FMNMX3 R20, R20, R34, R195, !PT ;  /* 0x0000002214147276 */ /* 0x000fe400078000c3 */
[----:B------:R-:W-:Y:S02]  /*5860*/  LEA R32, R39, UR16, 0x2 ;  /* 0x0000001027207c11 */ /* 0x000fe4000f8e10ff */
[----:B------:R-:W-:-:S05]  /*5870*/  FMNMX R20, R197, R20, !PT ;  /* 0x00000014c5147209 */ /* 0x000fca0007800000 */
[----:B------:R-:W1:Y:S02]  /*5880*/  SHFL.BFLY PT, R33, R20, 0x10, 0x1f ;  /* 0x0e001f0014217f89 */ /* 0x000e6400000e0000 */
[----:B-1----:R-:W-:-:S05]  /*5890*/  FMNMX R188, R20, R33, !PT ;  /* 0x0000002114bc7209 */ /* 0x002fca0007800000 */
[----:B--2---:R-:W-:Y:S01]  /*58a0*/  @!P4 STS [R41+UR16+0x4000], R188 ;  /* 0x004000bc2900c988 */ /* 0x004fe20008000810 */
[----:B------:R-:W-:Y:S06]  /*58b0*/  BAR.SYNC.DEFER_BLOCKING 0x0 ;  /* 0x0000000000007b1d */ /* 0x000fec0000010000 */
[----:B------:R-:W1:Y:S04]  /*58c0*/  @!P5 LDS R173, [R32+0x4000] ;  /* 0x0040000020add984 */ /* 0x000e680000000800 */
[----:B-1----:R-:W1:Y:S02]  /*58d0*/  SHFL.BFLY PT, R186, R173, 0x1, 0x1f ;  /* 0x0c201f00adba7f89 */ /* 0x002e6400000e0000 */
[----:B-1----:R-:W-:-:S05]  /*58e0*/  FMNMX R33, R173, R186, !PT ;  /* 0x000000baad217209 */ /* 0x002fca0007800000 */
[----:B------:R-:W-:Y:S01]  /*58f0*/  @P0 STS [R32+0x4000], R33 ;  /* 0x0040002120000388 */ /* 0x000fe20000000800 */
[----:B------:R-:W-:Y:S06]  /*5900*/  BAR.SYNC.DEFER_BLOCKING 0x0 ;  /* 0x0000000000007b1d */ /* 0x000fec0000010000 */
[----:B------:R-:W1:Y:S02]  /*5910*/  LDS R20, [R152+UR16+0x4000] ;  /* 0x0040001098147984 */ /* 0x000e640008000800 */
[----:B-1----:R-:W-:-:S05]  /*5920*/  FMNMX R20, R20, R185, !PT ;  /* 0x000000b914147209 */ /* 0x002fca0007800000 */
        /* <DEDUP_REMOVED lines=8> */
[----:B------:R-:W-:Y:S01]  /*59b0*/  MUFU.EX2 R218, R5 ;  /* 0x0000000500da7308 */ /* 0x000fe20000000800 */
[--C-:B------:R-:W-:Y:S01]  /*59c0*/  FADD R6, R6, -R20.reuse ;  /* 0x8000001406067221 */ /* 0x100fe20000000000 */
[--C-:B------:R-:W-:Y:S01]  /*59d0*/  FADD R9, R9, -R20.reuse ;  /* 0x8000001409097221 */ /* 0x100fe20000000000 */
[--C-:B------:R-:W-:Y:S01]  /*59e0*/  FADD R8, R8, -R20.reuse ;  /* 0x8000001408087221 */ /* 0x100fe20000000000 */
[--C-:B------:R-:W-:Y:S01]  /*59f0*/  FADD R11, R11, -R20.reuse ;  /* 0x800000140b0b7221 */ /* 0x100fe20000000000 */
[----:B------:R-:W-:Y:S01]  /*5a00*/  FMUL R6, R6, 1.4426950216293334961 ;  /* 0x3fb8aa3b06067820 */ /* 0x000fe20000400000 */
[----:B------:R-:W-:Y:S01]  /*5a10*/  FMUL R9, R9, 1.4426950216293334961 ;  /* 0x3fb8aa3b09097820 */ /* 0x000fe20000400000 */
[----:B------:R-:W-:Y:S01]  /*5a20*/  FMUL R8, R8, 1.4426950216293334961 ;  /* 0x3fb8aa3b08087820 */ /* 0x000fe20000400000 */
[----:B------:R-:W1:Y:S01]  /*5a30*/  MUFU.EX2 R215, R4 ;  /* 0x0000000400d77308 */ /* 0x000e620000000800 */
[----:B------:R-:W-:Y:S01]  /*5a40*/  FMUL R11, R11, 1.4426950216293334961 ;  /* 0x3fb8aa3b0b0b7820 */ /* 0x000fe20000400000 */
[--C-:B------:R-:W-:Y:S01]  /*5a50*/  FADD R10, R10, -R20.reuse ;  /* 0x800000140a0a7221 */ /* 0x100fe20000000000 */
[--C-:B------:R-:W-:Y:S01]  /*5a60*/  FADD R13, R13, -R20.reuse ;  /* 0x800000140d0d7221 */ /* 0x100fe20000000000 */
[--C-:B------:R-:W-:Y:S01]  /*5a70*/  FADD R12, R12, -R20.reuse ;  /* 0x800000140c0c7221 */ /* 0x100fe20000000000 */
[--C-:B------:R-:W-:Y:S01]  /*5a80*/  FADD R15, R15, -R20.reuse ;  /* 0x800000140f0f7221 */ /* 0x100fe20000000000 */
[----:B------:R-:W-:Y:S01]  /*5a90*/  FMUL R10, R10, 1.4426950216293334961 ;  /* 0x3fb8aa3b0a0a7820 */ /* 0x000fe20000400000 */
[----:B------:R-:W-:Y:S01]  /*5aa0*/  FMUL R13, R13, 1.4426950216293334961 ;  /* 0x3fb8aa3b0d0d7820 */ /* 0x000fe20000400000 */
[----:B------:R-:W2:Y:S01]  /*5ab0*/  MUFU.EX2 R213, R7 ;  /* 0x0000000700d57308 */ /* 0x000ea20000000800 */
[----:B------:R-:W-:Y:S01]  /*5ac0*/  FMUL R12, R12, 1.4426950216293334961 ;  /* 0x3fb8aa3b0c0c7820 */ /* 0x000fe20000400000 */
[----:B------:R-:W-:Y:S01]  /*5ad0*/  FMUL R15, R15, 1.4426950216293334961 ;  /* 0x3fb8aa3b0f0f7820 */ /* 0x000fe20000400000 */
[--C-:B------:R-:W-:Y:S01]  /*5ae0*/  FADD R14, R14, -R20.reuse ;  /* 0x800000140e0e7221 */ /* 0x100fe20000000000 */
[--C-:B------:R-:W-:Y:S01]  /*5af0*/  FADD R17, R17, -R20.reuse ;  /* 0x8000001411117221 */ /* 0x100fe20000000000 */
[--C-:B------:R-:W-:Y:S01]  /*5b00*/  FADD R16, R16, -R20.reuse ;  /* 0x8000001410107221 */ /* 0x100fe20000000000 */
[--C-:B------:R-:W-:Y:S01]  /*5b10*/  FADD R19, R19, -R20.reuse ;  /* 0x8000001413137221 */ /* 0x100fe20000000000 */
[----:B------:R-:W-:Y:S01]  /*5b20*/  FMUL R14, R14, 1.4426950216293334961 ;  /* 0x3fb8aa3b0e0e7820 */ /* 0x000fe20000400000 */
[----:B------:R-:W3:Y:S01]  /*5b30*/  MUFU.EX2 R216, R187 ;  /* 0x000000bb00d87308 */ /* 0x000ee20000000800 */
[----:B-1----:R-:W-:Y:S01]  /*5b40*/  FADD R4, R218, R215 ;  /* 0x000000d7da047221 */ /* 0x002fe20000000000 */
[----:B------:R-:W-:Y:S01]  /*5b50*/  FMUL R17, R17, 1.4426950216293334961 ;  /* 0x3fb8aa3b11117820 */ /* 0x000fe20000400000 */
[--C-:B------:R-:W-:Y:S01]  /*5b60*/  FADD R18, R18, -R20.reuse ;  /* 0x8000001412127221 */ /* 0x100fe20000000000 */
[----:B------:R-:W-:Y:S01]  /*5b70*/  FMUL R19, R19, 1.4426950216293334961 ;  /* 0x3fb8aa3b13137820 */ /* 0x000fe20000400000 */
[--C-:B------:R-:W-:Y:S01]  /*5b80*/  FADD R21, R21, -R20.reuse ;  /* 0x8000001415157221 */ /* 0x100fe20000000000 */
[--C-:B------:R-:W-:Y:S01]  /*5b90*/  FADD R22, R22, -R20.reuse ;  /* 0x8000001416167221 */ /* 0x100fe20000000000 */
[----:B------:R-:W-:Y:S01]  /*5ba0*/  FADD R23, R23, -R20 ;  /* 0x8000001417177221 */ /* 0x000fe20000000000 */
[----:B------:R-:W1:Y:S01]  /*5bb0*/  MUFU.EX2 R211, R6 ;  /* 0x0000000600d37308 */ /* 0x000e620000000800 */
[----:B--2---:R-:W-:Y:S01]  /*5bc0*/  FADD R5, R213, R4 ;  /* 0x00000004d5057221 */ /* 0x004fe20000000000 */
[----:B------:R-:W-:Y:S01]  /*5bd0*/  FMUL R21, R21, 1.4426950216293334961 ;  /* 0x3fb8aa3b15157820 */ /* 0x000fe20000400000 */
[--C-:B------:R-:W-:Y:S01]  /*5be0*/  FADD R24, R24, -R20.reuse ;  /* 0x8000001418187221 */ /* 0x100fe20000000000 */
[----:B------:R-:W-:Y:S01]  /*5bf0*/  FMUL R23, R23, 1.4426950216293334961 ;  /* 0x3fb8aa3b17177820 */ /* 0x000fe20000400000 */
[--C-:B------:R-:W-:Y:S01]  /*5c00*/  FADD R25, R25, -R20.reuse ;  /* 0x8000001419197221 */ /* 0x100fe20000000000 */
[--C-:B------:R-:W-:Y:S01]  /*5c10*/  FADD R26, R26, -R20.reuse ;  /* 0x800000141a1a7221 */ /* 0x100fe20000000000 */
[--C-:B------:R-:W-:Y:S01]  /*5c20*/  FADD R27, R27, -R20.reuse ;  /* 0x800000141b1b7221 */ /* 0x100fe20000000000 */
[----:B------:R-:W2:Y:S01]  /*5c30*/  MUFU.EX2 R214, R9 ;  /* 0x0000000900d67308 */ /* 0x000ea20000000800 */
[----:B---3--:R-:W-:Y:S01]  /*5c40*/  FADD R4, R216, R5 ;  /* 0x00000005d8047221 */ /* 0x008fe20000000000 */
[----:B------:R-:W-:Y:S01]  /*5c50*/  FMUL R25, R25, 1.4426950216293334961 ;  /* 0x3fb8aa3b19197820 */ /* 0x000fe20000400000 */
[--C-:B------:R-:W-:Y:S01]  /*5c60*/  FADD R28, R28, -R20.reuse ;  /* 0x800000141c1c7221 */ /* 0x100fe20000000000 */
[----:B------:R-:W-:Y:S01]  /*5c70*/  FMUL R27, R27, 1.4426950216293334961 ;  /* 0x3fb8aa3b1b1b7820 */ /* 0x000fe20000400000 */
[--C-:B------:R-:W-:Y:S01]  /*5c80*/  FADD R29, R29, -R20.reuse ;  /* 0x800000141d1d7221 */ /* 0x100fe20000000000 */
[--C-:B------:R-:W-:Y:S01]  /*5c90*/  FADD R30, R30, -R20.reuse ;  /* 0x800000141e1e7221 */ /* 0x100fe20000000000 */
[----:B------:R-:W-:Y:S01]  /*5ca0*/  FADD R184, R184, -R20 ;  /* 0x80000014b8b87221 */ /* 0x000fe20000000000 */
        /* <DEDUP_REMOVED lines=8> */
[----:B------:R1:W4:Y:S01]  /*5d30*/  MUFU.EX2 R212, R11 ;  /* 0x0000000b00d47308 */ /* 0x0003220000000800 */
[----:B--2---:R-:W-:-:S07]  /*5d40*/  FADD R4, R214, R5 ;  /* 0x00000005d6047221 */ /* 0x004fce0000000000 */
[----:B------:R-:W2:Y:S01]  /*5d50*/  MUFU.EX2 R193, R10 ;  /* 0x0000000a00c17308 */ /* 0x000ea20000000800 */
[----:B---3--:R-:W-:Y:S01]  /*5d60*/  FADD R5, R209, R4 ;  /* 0x00000004d1057221 */ /* 0x008fe20000000000 */
[----:B-1----:R-:W-:Y:S01]  /*5d70*/  FMUL R11, R16, 1.4426950216293334961 ;  /* 0x3fb8aa3b100b7820 */ /* 0x002fe20000400000 */
[----:B------:R-:W-:-:S05]  /*5d80*/  FMUL R16, R28, 1.4426950216293334961 ;  /* 0x3fb8aa3b1c107820 */ /* 0x000fca0000400000 */
[----:B------:R1:W3:Y:S01]  /*5d90*/  MUFU.EX2 R210, R13 ;  /* 0x0000000d00d27308 */ /* 0x0002e20000000800 */
[----:B----4-:R-:W-:-:S07]  /*5da0*/  FADD R4, R212, R5 ;  /* 0x00000005d4047221 */ /* 0x010fce0000000000 */
[----:B------:R4:W5:Y:S01]  /*5db0*/  MUFU.EX2 R191, R12 ;  /* 0x0000000c00bf7308 */ /* 0x0009620000000800 */
[----:B--2---:R-:W-:Y:S01]  /*5dc0*/  FADD R5, R193, R4 ;  /* 0x00000004c1057221 */ /* 0x004fe20000000000 */
[----:B-1----:R-:W-:-:S06]  /*5dd0*/  FMUL R13, R22, 1.4426950216293334961 ;  /* 0x3fb8aa3b160d7820 */ /* 0x002fcc0000400000 */
[----:B------:R1:W2:Y:S01]  /*5de0*/  MUFU.EX2 R208, R15 ;  /* 0x0000000f00d07308 */ /* 0x0002a20000000800 */
[----:B---3--:R-:W-:Y:S01]  /*5df0*/  FADD R4, R210, R5 ;  /* 0x00000005d2047221 */ /* 0x008fe20000000000 */
[----:B----4-:R-:W-:Y:S01]  /*5e00*/  FMUL R12, R18, 1.4426950216293334961 ;  /* 0x3fb8aa3b120c7820 */ /* 0x010fe20000400000 */
[----:B------:R-:W-:Y:S01]  /*5e10*/  FMUL R18, R31, 1.4426950216293334961 ;  /* 0x3fb8aa3b1f127820 */ /* 0x000fe20000400000 */
[----:B------:R-:W-:-:S04]  /*5e20*/  FMUL R31, R34, 1.4426950216293334961 ;  /* 0x3fb8aa3b221f7820 */ /* 0x000fc80000400000 */
[----:B------:R3:W4:Y:S01]  /*5e30*/  MUFU.EX2 R10, R14 ;  /* 0x0000000e000a7308 */ /* 0x0007220000000800 */
[----:B-----5:R-:W-:Y:S01]  /*5e40*/  FADD R5, R191, R4 ;  /* 0x00000004bf057221 */ /* 0x020fe20000000000 */
[----:B-1----:R-:W-:-:S06]  /*5e50*/  FMUL R15, R26, 1.4426950216293334961 ;  /* 0x3fb8aa3b1a0f7820 */ /* 0x002fcc0000400000 */
[----:B------:R1:W5:Y:S01]  /*5e60*/  MUFU.EX2 R189, R17 ;  /* 0x0000001100bd7308 */ /* 0x0003620000000800 */
[----:B--2---:R-:W-:Y:S01]  /*5e70*/  FADD R5, R208, R5 ;  /* 0x00000005d0057221 */ /* 0x004fe20000000000 */
[----:B---3--:R-:W-:-:S06]  /*5e80*/  FMUL R14, R24, 1.4426950216293334961 ;  /* 0x3fb8aa3b180e7820 */ /* 0x008fcc0000400000 */
[----:B------:R-:W2:Y:S01]  /*5e90*/  MUFU.EX2 R11, R11 ;  /* 0x0000000b000b7308 */ /* 0x000ea20000000800 */
[----:B----4-:R-:W-:Y:S01]  /*5ea0*/  FADD R4, R10, R5 ;  /* 0x000000050a047221 */ /* 0x010fe20000000000 */
[----:B-1----:R-:W-:-:S06]  /*5eb0*/  FMUL R17, R30, 1.4426950216293334961 ;  /* 0x3fb8aa3b1e117820 */ /* 0x002fcc0000400000 */
[----:B------:R1:W3:Y:S01]  /*5ec0*/  MUFU.EX2 R192, R19 ;  /* 0x0000001300c07308 */ /* 0x0002e20000000800 */
[----:B-----5:R-:W-:-:S07]  /*5ed0*/  FADD R4, R189, R4 ;  /* 0x00000004bd047221 */ /* 0x020fce0000000000 */
[----:B------:R-:W4:Y:S01]  /*5ee0*/  MUFU.EX2 R12, R12 ;  /* 0x0000000c000c7308 */ /* 0x000f220000000800 */
[----:B--2---:R-:W-:Y:S01]  /*5ef0*/  FADD R5, R11, R4 ;  /* 0x000000040b057221 */ /* 0x004fe20000000000 */
[----:B-1----:R-:W-:Y:S01]  /*5f00*/  FMUL R19, R195, 1.4426950216293334961 ;  /* 0x3fb8aa3bc3137820 */ /* 0x002fe20000400000 */
[----:B------:R-:W-:-:S05]  /*5f10*/  IMAD.WIDE R194, R177, 0x2, R164 ;  /* 0x00000002b1c27825 */ /* 0x000fca00078e02a4 */
[----:B------:R-:W1:Y:S01]  /*5f20*/  MUFU.EX2 R187, R21 ;  /* 0x0000001500bb7308 */ /* 0x000e620000000800 */
[----:B---3--:R-:W-:Y:S01]  /*5f30*/  FADD R5, R192, R5 ;  /* 0x00000005c0057221 */ /* 0x008fe20000000000 */
[----:B------:R-:W-:Y:S06]  /*5f40*/  BAR.SYNC.DEFER_BLOCKING 0x0 ;  /* 0x0000000000007b1d */ /* 0x000fec0000010000 */
[----:B------:R-:W2:Y:S01]  /*5f50*/  MUFU.EX2 R13, R13 ;  /* 0x0000000d000d7308 */ /* 0x000ea20000000800 */
[----:B----4-:R-:W-:-:S07]  /*5f60*/  FADD R4, R12, R5 ;  /* 0x000000050c047221 */ /* 0x010fce0000000000 */
[----:B------:R-:W3:Y:S01]  /*5f70*/  MUFU.EX2 R190, R23 ;  /* 0x0000001700be7308 */ /* 0x000ee20000000800 */
[----:B-1----:R-:W-:-:S07]  /*5f80*/  FADD R4, R187, R4 ;  /* 0x00000004bb047221 */ /* 0x002fce0000000000 */
[----:B------:R-:W1:Y:S01]  /*5f90*/  MUFU.EX2 R14, R14 ;  /* 0x0000000e000e7308 */ /* 0x000e620000000800 */
[----:B--2---:R-:W-:-:S07]  /*5fa0*/  FADD R5, R13, R4 ;  /* 0x000000040d057221 */ /* 0x004fce0000000000 */
[----:B------:R-:W2:Y:S01]  /*5fb0*/  MUFU.EX2 R35, R25 ;  /* 0x0000001900237308 */ /* 0x000ea20000000800 */
[----:B---3--:R-:W-:-:S07]  /*5fc0*/  FADD R5, R190, R5 ;  /* 0x00000005be057221 */ /* 0x008fce0000000000 */
        /* <DEDUP_REMOVED lines=10> */
[----:B------:R2:W4:Y:S01]  /*6070*/  MUFU.EX2 R186, R184 ;  /* 0x000000b800ba7308 */ /* 0x0005220000000800 */
[----:B---3--:R-:W-:-:S07]  /*6080*/  FADD R4, R33, R4 ;  /* 0x0000000421047221 */ /* 0x008fce0000000000 */
[----:B------:R-:W3:Y:S01]  /*6090*/  MUFU.EX2 R18, R18 ;  /* 0x0000001200127308 */ /* 0x000ee20000000800 */
[----:B--2---:R-:W-:Y:S01]  /*60a0*/  FMUL R184, R197, 1.4426950216293334961 ;  /* 0x3fb8aa3bc5b87820 */ /* 0x004fe20000400000 */
[----:B-1----:R-:W-:Y:S01]  /*60b0*/  FADD R5, R17, R4 ;  /* 0x0000000411057221 */ /* 0x002fe20000000000 */
[----:B------:R-:W-:-:S05]  /*60c0*/  IMAD.WIDE R196, R177, 0x2, R174 ;  /* 0x00000002b1c47825 */ /* 0x000fca00078e02ae */
[----:B------:R-:W1:Y:S01]  /*60d0*/  MUFU.EX2 R31, R31 ;  /* 0x0000001f001f7308 */ /* 0x000e620000000800 */
[----:B----4-:R-:W-:-:S07]  /*60e0*/  FADD R5, R186, R5 ;  /* 0x00000005ba057221 */ /* 0x010fce0000000000 */
[----:B------:R-:W2:Y:S01]  /*60f0*/  MUFU.EX2 R19, R19 ;  /* 0x0000001300137308 */ /* 0x000ea20000000800 */
[----:B---3--:R-:W-:-:S07]  /*6100*/  FADD R4, R18, R5 ;  /* 0x0000000512047221 */ /* 0x008fce0000000000 */
[----:B------:R-:W3:Y:S01]  /*6110*/  MUFU.EX2 R184, R184 ;  /* 0x000000b800b87308 */ /* 0x000ee20000000800 */
[----:B-1----:R-:W-:-:S04]  /*6120*/  FADD R4, R31, R4 ;  /* 0x000000041f047221 */ /* 0x002fc80000000000 */
[----:B--2---:R-:W-:-:S04]  /*6130*/  FADD R5, R19, R4 ;  /* 0x0000000413057221 */ /* 0x004fc80000000000 */
[----:B---3--:R-:W-:-:S05]  /*6140*/  FADD R5, R184, R5 ;  /* 0x00000005b8057221 */ /* 0x008fca0000000000 */
[----:B------:R-:W1:Y:S02]  /*6150*/  SHFL.BFLY PT, R4, R5, 0x10, 0x1f ;  /* 0x0e001f0005047f89 */ /* 0x000e6400000e0000 */
[----:B-1----:R-:W-:-:S05]  /*6160*/  FADD R6, R5, R4 ;  /* 0x0000000405067221 */ /* 0x002fca0000000000 */
[----:B------:R-:W-:Y:S01]  /*6170*/  @!P4 STS [R41+UR16+0x4000], R6 ;  /* 0x004000062900c988 */ /* 0x000fe20008000810 */
[----:B------:R-:W-:Y:S06]  /*6180*/  BAR.SYNC.DEFER_BLOCKING 0x0 ;  /* 0x0000000000007b1d */ /* 0x000fec0000010000 */
[----:B------:R-:W1:Y:S04]  /*6190*/  @!P5 LDS R181, [R32+0x4000] ;  /* 0x0040000020b5d984 */ /* 0x000e680000000800 */
[----:B-1----:R-:W1:Y:S02]  /*61a0*/  SHFL.BFLY PT, R4, R181, 0x1, 0x1f ;  /* 0x0c201f00b5047f89 */ /* 0x002e6400000e0000 */
[----:B-1----:R-:W-:-:S05]  /*61b0*/  FADD R7, R181, R4 ;  /* 0x00000004b5077221 */ /* 0x002fca0000000000 */
[----:B------:R1:W-:Y:S01]  /*61c0*/  @P0 STS [R32+0x4000], R7 ;  /* 0x0040000720000388 */ /* 0x0003e20000000800 */
[----:B------:R-:W-:Y:S06]  /*61d0*/  BAR.SYNC.DEFER_BLOCKING 0x0 ;  /* 0x0000000000007b1d */ /* 0x000fec0000010000 */
[----:B------:R1:W2:Y:S01]  /*61e0*/  LDS R21, [R152+UR16+0x4000] ;  /* 0x0040001098157984 */ /* 0x0002a20008000800 */
[----:B------:R-:W3:Y:S02]  /*61f0*/  SYNCS.PHASECHK.TRANS64.TRYWAIT P2, [UR19], R182 ;  /* 0x000000b6ff0075a7 */ /* 0x000ee40008041113 */
[----:B-123--:R-:W-:Y:S05]  /*6200*/  @!P2 BRA `(.L_x_15) ;  /* 0x0000001c0084a947 */ /* 0x00efea0003800000 */
.L_x_24:
[C---:B------:R-:W-:Y:S01]  /*6210*/  IMAD.WIDE R28, R177.reuse, 0x2, R108 ;  /* 0x00000002b11c7825 */ /* 0x040fe200078e026c */
[----:B------:R-:W2:Y:S03]  /*6220*/  LDG.E.U16 R34, desc[UR30][R196.64] ;  /* 0x0000001ec4227981 */ /* 0x000ea6000c1e1500 */
[C---:B------:R-:W-:Y:S01]  /*6230*/  IMAD.WIDE R26, R177.reuse, 0x2, R116 ;  /* 0x00000002b11a7825 */ /* 0x040fe200078e0274 */
[----:B------:R-:W3:Y:S03]  /*6240*/  LDG.E.U16 R32, desc[UR30][R194.64] ;  /* 0x0000001ec2207981 */ /* 0x000ee6000c1e1500 */
[C---:B------:R-:W-:Y:S01]  /*6250*/  IMAD.WIDE R6, R177.reuse, 0x2, R124 ;  /* 0x00000002b1067825 */ /* 0x040fe200078e027c */
[----:B------:R-:W4:Y:S03]  /*6260*/  LDG.E.U16 R28, desc[UR30][R28.64] ;  /* 0x0000001e1c1c7981 */ /* 0x000f26000c1e1500 */
[C---:B------:R-:W-:Y:S01]  /*6270*/  IMAD.WIDE R4, R177.reuse, 0x2, R132 ;  /* 0x00000002b1047825 */ /* 0x040fe200078e0284 */
[----:B------:R-:W5:Y:S03]  /*6280*/  LDG.E.U16 R26, desc[UR30][R26.64] ;  /* 0x0000001e1a1a7981 */ /* 0x000f66000c1e1500 */
[C---:B------:R-:W-:Y:S01]  /*6290*/  IMAD.WIDE R206, R177.reuse, 0x2, R140 ;  /* 0x00000002b1ce7825 */ /* 0x040fe200078e028c */
[----:B------:R-:W5:Y:S03]  /*62a0*/  LDG.E.U16 R24, desc[UR30][R6.64] ;  /* 0x0000001e06187981 */ /* 0x000f66000c1e1500 */
        /* <DEDUP_REMOVED lines=8> */
[C---:B------:R-:W-:Y:S01]  /*6330*/  IMAD.WIDE R8, R177.reuse, 0x2, R156 ;  /* 0x00000002b1087825 */ /* 0x040fe200078e029c */
[----:B------:R-:W5:Y:S03]  /*6340*/  LDG.E.U16 R27, desc[UR30][R200.64] ;  /* 0x0000001ec81b7981 */ /* 0x000f66000c1e1500 */
[C---:B-1----:R-:W-:Y:S01]  /*6350*/  IMAD.WIDE R4, R177.reuse, 0x2, R118 ;  /* 0x00000002b1047825 */ /* 0x042fe200078e0276 */
[----:B------:R1:W5:Y:S03]  /*6360*/  LDG.E.U16 R29, desc[UR30][R198.64] ;  /* 0x0000001ec61d7981 */ /* 0x000366000c1e1500 */
[C---:B------:R-:W-:Y:S01]  /*6370*/  IMAD.WIDE R6, R177.reuse, 0x2, R126 ;  /* 0x00000002b1067825 */ /* 0x040fe200078e027e */
[----:B------:R0:W5:Y:S03]  /*6380*/  LDG.E.U16 R30, desc[UR30][R8.64] ;  /* 0x0000001e081e7981 */ /* 0x000166000c1e1500 */
[C---:B------:R-:W-:Y:S01]  /*6390*/  IMAD.WIDE R194, R177.reuse, 0x2, R142 ;  /* 0x00000002b1c27825 */ /* 0x040fe200078e028e */
[----:B------:R0:W5:Y:S03]  /*63a0*/  LDG.E.U16 R217, desc[UR30][R4.64] ;  /* 0x0000001e04d97981 */ /* 0x000166000c1e1500 */
[C---:B------:R-:W-:Y:S01]  /*63b0*/  IMAD.WIDE R196, R177.reuse, 0x2, R168 ;  /* 0x00000002b1c47825 */ /* 0x040fe200078e02a8 */
[----:B------:R0:W5:Y:S03]  /*63c0*/  LDG.E.U16 R219, desc[UR30][R6.64] ;  /* 0x0000001e06db7981 */ /* 0x000166000c1e1500 */
        /* <DEDUP_REMOVED lines=8> */
[C---:B------:R-:W-:Y:S01]  /*6450*/  IMAD.WIDE R206, R177.reuse, 0x2, R128 ;  /* 0x00000002b1ce7825 */ /* 0x040fe200078e0280 */
[----:B------:R1:W5:Y:S03]  /*6460*/  LDG.E.U16 R226, desc[UR30][R202.64] ;  /* 0x0000001ecae27981 */ /* 0x000366000c1e1500 */
[C---:B0-----:R-:W-:Y:S01]  /*6470*/  IMAD.WIDE R8, R177.reuse, 0x2, R134 ;  /* 0x00000002b1087825 */ /* 0x041fe200078e0286 */
        /* <DEDUP_REMOVED lines=16> */
[----:B------:R-:W5:Y:S03]  /*6580*/  LDG.E.U16 R201, desc[UR30][R200.64] ;  /* 0x0000001ec8c97981 */ /* 0x000f66000c1e1500 */
[C---:B------:R-:W-:Y:S01]  /*6590*/  IMAD.WIDE R206, R177.reuse, 0x2, R146 ;  /* 0x00000002b1ce7825 */ /* 0x040fe200078e0292 */
[----:B------:R-:W5:Y:S03]  /*65a0*/  LDG.E.U16 R203, desc[UR30][R202.64] ;  /* 0x0000001ecacb7981 */ /* 0x000f66000c1e1500 */
[----:B------:R-:W-:Y:S01]  /*65b0*/  IMAD.WIDE R8, R177, 0x2, R166 ;  /* 0x00000002b1087825 */ /* 0x000fe200078e02a6 */
[----:B------:R-:W5:Y:S04]  /*65c0*/  LDG.E.U16 R205, desc[UR30][R204.64] ;  /* 0x0000001ecccd7981 */ /* 0x000f68000c1e1500 */
[----:B------:R0:W5:Y:S04]  /*65d0*/  LDG.E.U16 R225, desc[UR30][R8.64] ;  /* 0x0000001e08e17981 */ /* 0x000168000c1e1500 */
[----:B------:R-:W5:Y:S01]  /*65e0*/  LDG.E.U16 R207, desc[UR30][R206.64] ;  /* 0x0000001ececf7981 */ /* 0x000f62000c1e1500 */
[----:B-1----:R-:W-:-:S02]  /*65f0*/  F2FP.BF16.F32.PACK_AB R4, R215, R218 ;  /* 0x000000dad704723e */ /* 0x002fc400000010ff */
[----:B------:R-:W-:Y:S02]  /*6600*/  F2FP.BF16.F32.PACK_AB R5, R216, R213 ;  /* 0x000000d5d805723e */ /* 0x000fe400000010ff */
[----:B------:R-:W-:Y:S02]  /*6610*/  F2FP.BF16.F32.PACK_AB R6, R214, R211 ;  /* 0x000000d3d606723e */ /* 0x000fe400000010ff */
[----:B------:R-:W-:Y:S02]  /*6620*/  F2FP.BF16.F32.PACK_AB R7, R212, R209 ;  /* 0x000000d1d407723e */ /* 0x000fe400000010ff */
[----:B0-----:R-:W-:Y:S02]  /*6630*/  F2FP.BF16.F32.PACK_AB R8, R210, R193 ;  /* 0x000000c1d208723e */ /* 0x001fe400000010ff */
[----:B------:R-:W-:Y:S02]  /*6640*/  F2FP.BF16.F32.PACK_AB R9, R208, R191 ;  /* 0x000000bfd009723e */ /* 0x000fe400000010ff */
[----:B------:R-:W-:-:S02]  /*6650*/  F2FP.BF16.F32.PACK_AB R10, R189, R10 ;  /* 0x0000000abd0a723e */ /* 0x000fc400000010ff */
[----:B------:R-:W-:Y:S02]  /*6660*/  F2FP.BF16.F32.PACK_AB R11, R192, R11 ;  /* 0x0000000bc00b723e */ /* 0x000fe400000010ff */
[----:B------:R-:W-:Y:S02]  /*6670*/  F2FP.BF16.F32.PACK_AB R12, R187, R12 ;  /* 0x0000000cbb0c723e */ /* 0x000fe400000010ff */
[----:B------:R-:W-:Y:S02]  /*6680*/  F2FP.BF16.F32.PACK_AB R13, R190, R13 ;  /* 0x0000000dbe0d723e */ /* 0x000fe400000010ff */
[----:B------:R-:W-:Y:S02]  /*6690*/  F2FP.BF16.F32.PACK_AB R14, R35, R14 ;  /* 0x0000000e230e723e */ /* 0x000fe400000010ff */
[----:B------:R-:W-:Y:S02]  /*66a0*/  F2FP.BF16.F32.PACK_AB R15, R188, R15 ;  /* 0x0000000fbc0f723e */ /* 0x000fe400000010ff */
[----:B------:R-:W-:-:S02]  /*66b0*/  F2FP.BF16.F32.PACK_AB R16, R33, R16 ;  /* 0x000000102110723e */ /* 0x000fc400000010ff */
[----:B------:R-:W-:Y:S02]  /*66c0*/  F2FP.BF16.F32.PACK_AB R17, R186, R17 ;  /* 0x00000011ba11723e */ /* 0x000fe400000010ff */
[----:B------:R-:W-:Y:S02]  /*66d0*/  F2FP.BF16.F32.PACK_AB R18, R31, R18 ;  /* 0x000000121f12723e */ /* 0x000fe400000010ff */
[----:B------:R-:W-:-:S04]  /*66e0*/  F2FP.BF16.F32.PACK_AB R19, R184, R19 ;  /* 0x00000013b813723e */ /* 0x000fc800000010ff */
[----:B------:R-:W-:Y:S01]  /*66f0*/  STTM.16dp32bit_t0_t15.x16 tmem[UR18+0x40], R4 ;  /* 0x00004004000079ed */ /* 0x000fe20008a00012 */
[----:B------:R-:W-:Y:S01]  /*6700*/  STTM.16dp32bit_t16_t31.x16 tmem[UR18+0x50], R4 ;  /* 0x00005004000079ed */ /* 0x000fe20008a20012 */
[----:B------:R-:W-:Y:S01]  /*6710*/  ULEA UR19, UR25, UR16, 0x3 ;  /* 0x0000001019137291 */ /* 0x000fe2000f8e18ff */
[----:B------:R-:W-:-:S03]  /*6720*/  UMOV UR6, UR15 ;  /* 0x0000000f00067c82 */ /* 0x000fc60008000000 */
[----:B------:R-:W-:Y:S01]  /*6730*/  UIADD3 UR19, UPT, UPT, UR19, 0xe000, URZ ;  /* 0x0000e00013137890 */ /* 0x000fe2000fffe0ff */
[----:B--2---:R-:W-:Y:S04]  /*6740*/  STS.U16 [R153+UR16+0x8000], R34 ;  /* 0x0080002299007988 */ /* 0x004fe80008000410 */
[----:B---3--:R-:W-:Y:S04]  /*6750*/  STS.U16 [R153+UR16+0x8400], R32 ;  /* 0x0084002099007988 */ /* 0x008fe80008000410 */
[----:B----4-:R-:W-:Y:S04]  /*6760*/  STS.U16 [R153+UR16+0x8c00], R28 ;  /* 0x008c001c99007988 */ /* 0x010fe80008000410 */
[----:B-----5:R-:W-:Y:S04]  /*6770*/  STS.U16 [R153+UR16+0x9000], R26 ;  /* 0x0090001a99007988 */ /* 0x020fe80008000410 */
[----:B------:R-:W-:Y:S04]  /*6780*/  STS.U16 [R153+UR16+0x9400], R24 ;  /* 0x0094001899007988 */ /* 0x000fe80008000410 */
[----:B------:R0:W-:Y:S04]  /*6790*/  STS.U16 [R153+UR16+0x9800], R22 ;  /* 0x0098001699007988 */ /* 0x0001e80008000410 */
[----:B------:R1:W-:Y:S01]  /*67a0*/  STS.U16 [R153+UR16+0x9c00], R182 ;  /* 0x009c00b699007988 */ /* 0x0003e20008000410 */
[----:B0-----:R-:W-:-:S04]  /*67b0*/  FADD R22, -R20, R185 ;  /* 0x000000b914167221 */ /* 0x001fc80000000100 */
[----:B------:R-:W-:Y:S01]  /*67c0*/  FMUL R22, R22, 1.4426950216293334961 ;  /* 0x3fb8aa3b16167820 */ /* 0x000fe20000400000 */
        /* <DEDUP_REMOVED lines=25> */
[----:B------:R-:W0:Y:S02]  /*6960*/  FENCE.VIEW.ASYNC.T ;  /* 0x00000000000073c6 */ /* 0x000e240000000200 */
[----:B0-----:R-:W-:Y:S06]  /*6970*/  BAR.SYNC.DEFER_BLOCKING 0x0 ;  /* 0x0000000000007b1d */ /* 0x001fec0000010000 */
[----:B------:R-:W-:Y:S01]  /*6980*/  LDTM.16dp32bit_t0_t15.x16 R4, tmem[UR18] ;  /* 0x00000012000479ee */ /* 0x000fe20008a00000 */
[----:B------:R-:W0:Y:S01]  /*6990*/  LDTM.16dp32bit_t16_t31.x16 R4, tmem[UR18+0x10] ;  /* 0x00001012000479ee */ /* 0x000e220008a20000 */
[----:B------:R-:W0:Y:S01]  /*69a0*/  MUFU.EX2 R22, R22 ;  /* 0x0000001600167308 */ /* 0x000e220000000800 */
[----:B------:R-:W-:Y:S01]  /*69b0*/  NOP ;  /* 0x0000000000007918 */ /* 0x000fe20000000000 */
[C---:B0-----:R-:W-:Y:S01]  /*69c0*/  FMUL R4, R22.reuse, R4 ;  /* 0x0000000416047220 */ /* 0x041fe20000400000 */
        /* <DEDUP_REMOVED lines=16> */
[----:B------:R1:W-:Y:S01]  /*6ad0*/  STTM.16dp32bit_t16_t31.x16 tmem[UR18+0x10], R4 ;  /* 0x00001004000079ed */ /* 0x0003e20008a20012 */
[----:B------:R-:W0:Y:S02]  /*6ae0*/  FENCE.VIEW.ASYNC.T ;  /* 0x00000000000073c6 */ /* 0x000e240000000200 */
[----:B0-----:R-:W-:Y:S06]  /*6af0*/  BAR.SYNC.DEFER_BLOCKING 0x0 ;  /* 0x0000000000007b1d */ /* 0x001fec0000010000 */
[----:B------:R0:W-:Y:S06]  /*6b00*/  MEMBAR.ALL.CTA ;  /* 0x0000000000007992 */ /* 0x0001ec0000008000 */
[----:B0-----:R-:W0:Y:S02]  /*6b10*/  FENCE.VIEW.ASYNC.S ;  /* 0x00000000000073c6 */ /* 0x001e240000000000 */
[----:B0-----:R-:W-:Y:S06]  /*6b20*/  BAR.SYNC.DEFER_BLOCKING 0x0 ;  /* 0x0000000000007b1d */ /* 0x001fec0000010000 */
[----:B------:R-:W-:Y:S05]  /*6b30*/  BRA.U UP2, `(.L_x_16) ;  /* 0x0000000102947547 */ /* 0x000fea000b800000 */
[----:B------:R-:W-:Y:S02]  /*6b40*/  UIADD3 UR27, UPT, UPT, UR17, 0x48, URZ ;  /* 0x00000048111b7890 */ /* 0x000fe4000fffe0ff */
[----:B------:R-:W-:Y:S02]  /*6b50*/  UIADD3 UR29, UPT, UPT, UR17, 0x50, URZ ;  /* 0x00000050111d7890 */ /* 0x000fe4000fffe0ff */
[----:B------:R-:W-:Y:S02]  /*6b60*/  UIADD3 UR70, UPT, UPT, UR17, 0x58, URZ ;  /* 0x0000005811467890 */ /* 0x000fe4000fffe0ff */
[----:B------:R-:W-:Y:S02]  /*6b70*/  UIADD3 UR71, UPT, UPT, UR17, 0x60, URZ ;  /* 0x0000006011477890 */ /* 0x000fe4000fffe0ff */
[----:B------:R-:W-:Y:S02]  /*6b80*/  UIADD3 UR72, UPT, UPT, UR17, 0x68, URZ ;  /* 0x0000006811487890 */ /* 0x000fe4000fffe0ff */
[----:B------:R-:W-:Y:S01]  /*6b90*/  UIADD3 UR73, UPT, UPT, UR17, 0x70, URZ ;  /* 0x0000007011497890 */ /* 0x000fe2000fffe0ff */
[----:B------:R-:W-:Y:S01]  /*6ba0*/  UMOV UR12, 0x0 ;  /* 0x00000000000c7882 */ /* 0x000fe20000000000 */
[----:B------:R-:W-:Y:S01]  /*6bb0*/  UMOV UR13, 0x4100490 ;  /* 0x04100490000d7882 */ /* 0x000fe20000000000 */
[----:B------:R-:W-:Y:S01]  /*6bc0*/  UMOV UR15, 0x40004040 ;  /* 0x40004040000f7882 */ /* 0x000fe20000000000 */
[----:B------:R-:W-:-:S02]  /*6bd0*/  UIADD3 UR74, UPT, UPT, UR17, 0x78, URZ ;  /* 0x00000078114a7890 */ /* 0x000fc4000fffe0ff */
        /* <DEDUP_REMOVED lines=16> */
[----:B------:R-:W-:Y:S01]  /*6ce0*/  UMOV UR4, UR19 ;  /* 0x0000001300047c82 */ /* 0x000fe20008000000 */
[----:B------:R-:W-:Y:S01]  /*6cf0*/  UMOV UR5, URZ ;  /* 0x000000ff00057c82 */ /* 0x000fe20008000000 */
[----:B------:R0:W-:Y:S01]  /*6d00*/  UTCHMMA tmem[UR71], gdesc[UR46], tmem[UR17], tmem[UR60], idesc[UR61], UPT ;  /* 0x00ff3c2e470079ea */ /* 0x0001e2000b800011 */
[----:B------:R-:W-:Y:S01]  /*6d10*/  UMOV UR66, 0x0 ;  /* 0x0000000000427882 */ /* 0x000fe20000000000 */
[----:B------:R-:W-:Y:S01]  /*6d20*/  UMOV UR67, 0x4100490 ;  /* 0x0410049000437882 */ /* 0x000fe20000000000 */
[----:B------:R0:W-:Y:S01]  /*6d30*/  UTCHMMA tmem[UR72], gdesc[UR48], tmem[UR17], tmem[UR62], idesc[UR63], UPT ;  /* 0x00ff3e30480079ea */ /* 0x0001e2000b800011 */
[----:B------:R-:W-:Y:S01]  /*6d40*/  UMOV UR4, UR4 ;  /* 0x0000000400047c82 */ /* 0x000fe20008000000 */
[----:B------:R0:W-:Y:S01]  /*6d50*/  UTCHMMA tmem[UR73], gdesc[UR50], tmem[UR17], tmem[UR64], idesc[UR65], UPT ;  /* 0x00ff4032490079ea */ /* 0x0001e2000b800011 */
[----:B------:R0:W-:Y:S01]  /*6d60*/  UTCHMMA tmem[UR74], gdesc[UR52], tmem[UR17], tmem[UR66], idesc[UR67], UPT ;  /* 0x00ff42344a0079ea */ /* 0x0001e2000b800011 */
[----:B------:R0:W-:Y:S01]  /*6d70*/  UTCBAR [UR4], URZ ;  /* 0x000000ff040073e9 */ /* 0x0001e200080000ff */
[----:B------:R-:W-:Y:S01]  /*6d80*/  NOP ;  /* 0x0000000000007918 */ /* 0x000fe20000000000 */
.L_x_16:
[----:B------:R-:W-:Y:S01]  /*6d90*/  UIADD3 UR25, UPT, UPT, UR25, 0x1, URZ ;  /* 0x0000000119197890 */ /* 0x000fe2000fffe0ff */
[----:B------:R-:W-:Y:S01]  /*6da0*/  ISETP.GE.AND P2, PT, R183, UR23, PT ;  /* 0x00000017b7007c0c */ /* 0x000fe2000bf46270 */
[----:B------:R-:W-:Y:S02]  /*6db0*/  VIADD R177, R177, UR24 ;  /* 0x00000018b1b17c36 */ /* 0x000fe40008000000 */
[----:B------:R-:W-:Y:S01]  /*6dc0*/  FFMA R180, R22, R180, R21 ;  /* 0x000000b416b47223 */ /* 0x000fe20000000015 */
[----:B------:R-:W-:Y:S01]  /*6dd0*/  UISETP.GT.AND UP3, UPT, UR25, 0x1, UPT ;  /* 0x000000011900788c */ /* 0x000fe2000bf64270 */
[----:B-1----:R-:W-:Y:S02]  /*6de0*/  IMAD.U32 R182, RZ, RZ, UR6 ;  /* 0x00000006ffb67e24 */ /* 0x002fe4000f8e00ff */
[----:B------:R-:W-:Y:S01]  /*6df0*/  IMAD.IADD R179, R178, 0x1, R179 ;  /* 0x00000001b2b37824 */ /* 0x000fe200078e02b3 */
[----:B0-----:R-:W-:Y:S01]  /*6e00*/  USEL UR15, URZ, 0x1, !UP3 ;  /* 0x00000001ff0f7887 */ /* 0x001fe2000d800000 */
[----:B------:R-:W-:Y:S01]  /*6e10*/  IMAD.MOV.U32 R185, RZ, RZ, R20 ;  /* 0x000000ffffb97224 */ /* 0x000fe200078e0014 */
[----:B------:R-:W-:-:S02]  /*6e20*/  USEL UR25, UR25, URZ, !UP3 ;  /* 0x000000ff19197287 */ /* 0x000fc4000d800000 */
[----:B------:R-:W-:Y:S01]  /*6e30*/  ULOP3.LUT UR15, UR6, UR15, URZ, 0x3c, !UPT ;  /* 0x0000000f060f7292 */ /* 0x000fe2000f8e3cff */
[----:B------:R-:W-:Y:S11]  /*6e40*/  @!P2 BRA `(.L_x_17) ;  /* 0xffffffd8002ca947 */ /* 0x000ff6000383ffff */
.L_x_12:
[----:B------:R-:W-:Y:S01]  /*6e50*/  UISETP.GE.AND UP1, UPT, UR68, 0x1, UPT ;  /* 0x000000014400788c */ /* 0x000fe2000bf26270 */
[----:B-1-3--:R-:W-:Y:S02]  /*6e60*/  IMAD.SHL.U32 R4, R2, 0x20, RZ ;  /* 0x0000002002047824 */ /* 0x00afe400078e00ff */
[----:B------:R-:W-:Y:S01]  /*6e70*/  FMUL R3, R180, 8388608 ;  /* 0x4b000000b4037820 */ /* 0x000fe20000400000 */
[--C-:B------:R-:W-:Y:S01]  /*6e80*/  SHF.R.S32.HI R23, RZ, 0x5, R2.reuse ;  /* 0x00000005ff177819 */ /* 0x100fe20000011402 */
[----:B------:R-:W-:Y:S01]  /*6e90*/  IMAD.SHL.U32 R22, R2, 0x10, RZ ;  /* 0x0000001002167824 */ /* 0x000fe200078e00ff */
[----:B------:R-:W-:Y:S01]  /*6ea0*/  FSETP.GEU.AND P3, PT, R180, 1.175494350822287508e-38, PT ;  /* 0x00800000b400780b */ /* 0x000fe20003f6e000 */
[----:B------:R-:W-:Y:S01]  /*6eb0*/  IMAD.SHL.U32 R25, R2, 0x4, RZ ;  /* 0x0000000402197824 */ /* 0x000fe200078e00ff */
[----:B------:R-:W-:Y:S02]  /*6ec0*/  SHF.R.S32.HI R26, RZ, 0x2, R2 ;  /* 0x00000002ff1a7819 */ /* 0x000fe40000011402 */
[----:B------:R-:W-:-:S02]  /*6ed0*/  FSETP.GT.AND P2, PT, |R180|, 8.50705917302346158658e+37, PT ;  /* 0x7e800000b400780b */ /* 0x000fc40003f44200 */
[----:B------:R-:W-:Y:S02]  /*6ee0*/  LOP3.LUT R21, R4, 0x300, RZ, 0xc0, !PT ;  /* 0x0000030004157812 */ /* 0x000fe400078ec0ff */
[----:B------:R-:W-:Y:S02]  /*6ef0*/  SGXT R23, R23, 0x1 ;  /* 0x000000011717781a */ /* 0x000fe40000000200 */
[----:B------:R-:W-:Y:S01]  /*6f00*/  FSEL R31, R3, R180, !P3 ;  /* 0x000000b4031f7208 */ /* 0x000fe20005800000 */
[----:B------:R-:W-:Y:S06]  /*6f10*/  BRA.U !UP1, `(.L_x_18) ;  /* 0x0000000109107547 */ /* 0x000fec000b800000 */
[----:B------:R-:W-:-:S06]  /*6f20*/  USHF.L.U32 UR6, UR6, 0x1f, URZ ;  /* 0x0000001f06067899 */ /* 0x000fcc00080006ff */
[----:B------:R-:W-:-:S04]  /*6f30*/  IMAD.U32 R3, RZ, RZ, UR6 ;  /* 0x00000006ff037e24 */ /* 0x000fc8000f8e00ff */
[----:B------:R-:W1:Y:S02]  /*6f40*/  SYNCS.PHASECHK.TRANS64.TRYWAIT P0, [UR19], R3 ;  /* 0x00000003ff0075a7 */ /* 0x000e640008001113 */
[----:B-1----:R-:W-:Y:S05]  /*6f50*/  @!P0 BRA `(.L_x_19) ;  /* 0x00000010003c8947 */ /* 0x002fea0003800000 */
.L_x_18:
[----:B------:R-:W-:Y:S01]  /*6f60*/  BAR.SYNC.DEFER_BLOCKING 0x0 ;  /* 0x0000000000007b1d */ /* 0x000fe20000010000 */
[C---:B------:R-:W-:Y:S01]  /*6f70*/  FSETP.GEU.AND P0, PT, |R180|.reuse, 1.175494350822287508e-38, PT ;  /* 0x00800000b400780b */ /* 0x040fe20003f0e200 */
[----:B------:R-:W-:Y:S01]  /*6f80*/  @P2 FMUL R180, R180, 0.25 ;  /* 0x3e800000b4b42820 */ /* 0x000fe20000400000 */
[----:B------:R-:W-:Y:S01]  /*6f90*/  LOP3.LUT R24, R21, 0x870, R22, 0xf8, !PT ;  /* 0x0000087015187812 */ /* 0x000fe200078ef816 */
[----:B------:R-:W-:Y:S01]  /*6fa0*/  VIADD R3, R31, 0xc0cafb0d ;  /* 0xc0cafb0d1f037836 */ /* 0x000fe20000000000 */
[----:B------:R-:W-:Y:S01]  /*6fb0*/  LEA R40, R40, UR16, 0x1 ;  /* 0x0000001028287c11 */ /* 0x000fe2000f8e08ff */
[----:B------:R-:W-:Y:S01]  /*6fc0*/  IMAD.MOV.U32 R27, RZ, RZ, 0x3dc6b27f ;  /* 0x3dc6b27fff1b7424 */ /* 0x000fe200078e00ff */
[----:B------:R-:W-:Y:S01]  /*6fd0*/  LOP3.LUT R23, R24, 0x1040, R23, 0x78, !PT ;  /* 0x0000104018177812 */ /* 0x000fe200078e7817 */
[----:B------:R-:W-:Y:S01]  /*6fe0*/  IMAD.SHL.U32 R24, R2, 0x80, RZ ;  /* 0x0000008002187824 */ /* 0x000fe200078e00ff */
[----:B------:R-:W-:Y:S01]  /*6ff0*/  LOP3.LUT R28, R22, 0x30, RZ, 0xc0, !PT ;  /* 0x00000030161c7812 */ /* 0x000fe200078ec0ff */
[----:B------:R-:W1:Y:S01]  /*7000*/  LDC R38, c[0x0][0x3e8] ;  /* 0x0000fa00ff267b82 */ /* 0x000e620000000800 */
[----:B------:R-:W-:Y:S01]  /*7010*/  LOP3.LUT R21, R3, 0xff800000, RZ, 0xc0, !PT ;  /* 0xff80000003157812 */ /* 0x000fe200078ec0ff */
[----:B------:R-:W-:Y:S01]  /*7020*/  IMAD.IADD R40, R23, 0x1, R40 ;  /* 0x0000000117287824 */ /* 0x000fe200078e0228 */
[----:B------:R-:W-:Y:S01]  /*7030*/  SGXT R22, R26, 0x1 ;  /* 0x000000011a16781a */ /* 0x000fe20000000200 */
[----:B------:R-:W-:Y:S01]  /*7040*/  @!P0 FMUL R180, R180, 16777216 ;  /* 0x4b800000b4b48820 */ /* 0x000fe20000400000 */
[----:B------:R-:W-:Y:S01]  /*7050*/  LOP3.LUT R25, R28, 0x3c0, R25, 0xf8, !PT ;  /* 0x000003c01c197812 */ /* 0x000fe200078ef819 */
[----:B------:R-:W-:Y:S01]  /*7060*/  IMAD.IADD R3, R31, 0x1, -R21 ;  /* 0x000000011f037824 */ /* 0x000fe200078e0a15 */
[----:B------:R-:W-:Y:S01]  /*7070*/  LOP3.LUT R24, R24, 0x400, RZ, 0xc0, !PT ;  /* 0x0000040018187812 */ /* 0x000fe200078ec0ff */
[----:B------:R-:W2:Y:S01]  /*7080*/  MUFU.RCP R23, R180 ;  /* 0x000000b400177308 */ /* 0x000ea20000001000 */
[----:B------:R-:W-:Y:S01]  /*7090*/  LOP3.LUT R25, R25, 0x1040, R22, 0x78, !PT ;  /* 0x0000104019197812 */ /* 0x000fe200078e7816 */
[----:B------:R-:W-:Y:S01]  /*70a0*/  FADD R22, R3, -1 ;  /* 0xbf80000003167421 */ /* 0x000fe20000000000 */
[----:B------:R-:W3:Y:S02]  /*70b0*/  LDCU.64 UR4, c[0x0][0x3e0] ;  /* 0x00007c00ff0477ac */ /* 0x000ee40008000a00 */
[----:B------:R-:W-:Y:S01]  /*70c0*/  IADD3 R29, PT, PT, R25, UR16, R24 ;  /* 0x00000010191d7c10 */ /* 0x000fe2000fffe018 */
[----:B------:R-:W4:Y:S02]  /*70d0*/  @!P1 SYNCS.CCTL.IV [UR16+0xe000] ;  /* 0x00e00000ff0099b1 */ /* 0x000f240008000010 */
[----:B----4-:R-:W-:Y:S01]  /*70e0*/  BAR.SYNC.DEFER_BLOCKING 0x0 ;  /* 0x0000000000007b1d */ /* 0x010fe20000010000 */
[----:B------:R-:W-:-:S04]  /*70f0*/  FFMA.FTZ R3, R22, R27, -0.16845393180847167969 ;  /* 0xbe2c7f3016037423 */ /* 0x000fc8000001001b */
[C---:B------:R-:W-:Y:S01]  /*7100*/  FFMA.FTZ R3, R22.reuse, R3, 0.1716887056827545166 ;  /* 0x3e2fcf2a16037423 */ /* 0x040fe20000010003 */
[----:B------:R-:W-:Y:S01]  /*7110*/  LDTM.16dp32bit_t0_t15.x16 R4, tmem[UR18] ;  /* 0x00000012000479ee */ /* 0x000fe20008a00000 */
[----:B------:R-:W4:Y:S02]  /*7120*/  LDTM.16dp32bit_t16_t31.x16 R4, tmem[UR18+0x10] ;  /* 0x00001012000479ee */ /* 0x000f240008a20000 */
[----:B------:R-:W-:-:S04]  /*7130*/  FFMA.FTZ R3, R22, R3, -0.17900948226451873779 ;  /* 0xbe374e4316037423 */ /* 0x000fc80000010003 */
[----:B------:R-:W-:Y:S01]  /*7140*/  FFMA.FTZ R3, R22, R3, 0.20512372255325317383 ;  /* 0x3e520bf416037423 */ /* 0x000fe20000010003 */
[----:B---3--:R-:W-:-:S03]  /*7150*/  UIMAD UR4, UR7, UR4, URZ ;  /* 0x00000004070472a4 */ /* 0x008fc6000f8e02ff */
[----:B------:R-:W-:Y:S01]  /*7160*/  FFMA.FTZ R3, R22, R3, -0.24046532809734344482 ;  /* 0xbe763c8b16037423 */ /* 0x000fe20000010003 */
[----:B------:R-:W-:-:S03]  /*7170*/  USHF.L.U32 UR6, UR4, 0x1, URZ ;  /* 0x0000000104067899 */ /* 0x000fc600080006ff */
[C---:B------:R-:W-:Y:S01]  /*7180*/  FFMA.FTZ R3, R22.reuse, R3, 0.28857114911079406738 ;  /* 0x3e93bf9916037423 */ /* 0x040fe20000010003 */
[----:B------:R-:W3:Y:S01]  /*7190*/  @!P1 SYNCS.CCTL.IV [UR16+0xe008] ;  /* 0x00e00800ff0099b1 */ /* 0x000ee20008000010 */
[----:B------:R-:W-:Y:S02]  /*71a0*/  NOP ;  /* 0x0000000000007918 */ /* 0x000fe40000000000 */
[----:B------:R-:W-:Y:S01]  /*71b0*/  FFMA.FTZ R3, R22, R3, -0.36067417263984680176 ;  /* 0xbeb8aa4916037423 */ /* 0x000fe20000010003 */
[----:B------:R-:W-:-:S03]  /*71c0*/  FSETP.NEU.AND P1, PT, R31, RZ, PT ;  /* 0x000000ff1f00720b */ /* 0x000fc60003f2d000 */
[----:B------:R-:W-:Y:S01]  /*71d0*/  FFMA.FTZ R3, R22, R3, 0.48089820146560668945 ;  /* 0x3ef6384a16037423 */ /* 0x000fe20000010003 */
[----:B----4-:R-:W-:Y:S01]  /*71e0*/  @P2 FMUL R8, R8, 0.25 ;  /* 0x3e80000008082820 */ /* 0x010fe20000400000 */
[----:B------:R-:W-:Y:S01]  /*71f0*/  @P2 FMUL R9, R9, 0.25 ;  /* 0x3e80000009092820 */ /* 0x000fe20000400000 */
[----:B------:R-:W-:Y:S01]  /*7200*/  @P2 FMUL R10, R10, 0.25 ;  /* 0x3e8000000a0a2820 */ /* 0x000fe20000400000 */
[----:B------:R-:W-:Y:S01]  /*7210*/  @P2 FMUL R11, R11, 0.25 ;  /* 0x3e8000000b0b2820 */ /* 0x000fe20000400000 */
[----:B------:R-:W-:Y:S01]  /*7220*/  @P2 FMUL R16, R16, 0.25 ;  /* 0x3e80000010102820 */ /* 0x000fe20000400000 */
[----:B------:R-:W-:Y:S01]  /*7230*/  @!P0 FMUL R8, R8, 16777216 ;  /* 0x4b80000008088820 */ /* 0x000fe20000400000 */
[----:B------:R-:W-:Y:S01]  /*7240*/  @P2 FMUL R4, R4, 0.25 ;  /* 0x3e80000004042820 */ /* 0x000fe20000400000 */
[----:B------:R-:W-:Y:S01]  /*7250*/  @P2 FMUL R17, R17, 0.25 ;  /* 0x3e80000011112820 */ /* 0x000fe20000400000 */
[----:B------:R-:W-:Y:S01]  /*7260*/  @!P0 FMUL R9, R9, 16777216 ;  /* 0x4b80000009098820 */ /* 0x000fe20000400000 */
[----:B------:R-:W-:Y:S01]  /*7270*/  @P2 FMUL R5, R5, 0.25 ;  /* 0x3e80000005052820 */ /* 0x000fe20000400000 */
[----:B------:R-:W-:Y:S01]  /*7280*/  @P2 FMUL R6, R6, 0.25 ;  /* 0x3e80000006062820 */ /* 0x000fe20000400000 */
[----:B------:R-:W-:Y:S01]  /*7290*/  @P2 FMUL R7, R7, 0.25 ;  /* 0x3e80000007072820 */ /* 0x000fe20000400000 */
[----:B------:R-:W-:Y:S01]  /*72a0*/  @P2 FMUL R18, R18, 0.25 ;  /* 0x3e80000012122820 */ /* 0x000fe20000400000 */
[----:B------:R-:W-:Y:S01]  /*72b0*/  @!P0 FMUL R10, R10, 16777216 ;  /* 0x4b8000000a0a8820 */ /* 0x000fe20000400000 */
[----:B------:R-:W-:Y:S01]  /*72c0*/  @P2 FMUL R12, R12, 0.25 ;  /* 0x3e8000000c0c2820 */ /* 0x000fe20000400000 */
[----:B------:R-:W-:Y:S01]  /*72d0*/  @P2 FMUL R13, R13, 0.25 ;  /* 0x3e8000000d0d2820 */ /* 0x000fe20000400000 */
[----:B------:R-:W-:Y:S01]  /*72e0*/  @P2 FMUL R14, R14, 0.25 ;  /* 0x3e8000000e0e2820 */ /* 0x000fe20000400000 */
[----:B------:R-:W-:Y:S01]  /*72f0*/  @P2 FMUL R15, R15, 0.25 ;  /* 0x3e8000000f0f2820 */ /* 0x000fe20000400000 */
[----:B------:R-:W-:Y:S01]  /*7300*/  @P2 FMUL R19, R19, 0.25 ;  /* 0x3e80000013132820 */ /* 0x000fe20000400000 */
[----:B------:R-:W-:Y:S01]  /*7310*/  @!P0 FMUL R11, R11, 16777216 ;  /* 0x4b8000000b0b8820 */ /* 0x000fe20000400000 */
[----:B------:R-:W-:Y:S01]  /*7320*/  @!P0 FMUL R16, R16, 16777216 ;  /* 0x4b80000010108820 */ /* 0x000fe20000400000 */
[----:B--2---:R-:W-:Y:S01]  /*7330*/  FMUL R25, R23, R8 ;  /* 0x0000000817197220 */ /* 0x004fe20000400000 */
[----:B------:R-:W-:Y:S01]  /*7340*/  @!P0 FMUL R4, R4, 16777216 ;  /* 0x4b80000004048820 */ /* 0x000fe20000400000 */
[----:B------:R-:W-:Y:S01]  /*7350*/  @!P0 FMUL R17, R17, 16777216 ;  /* 0x4b80000011118820 */ /* 0x000fe20000400000 */
[----:B------:R-:W-:Y:S01]  /*7360*/  FMUL R8, R23, R9 ;  /* 0x0000000917087220 */ /* 0x000fe20000400000 */
[----:B------:R-:W-:Y:S01]  /*7370*/  @!P0 FMUL R5, R5, 16777216 ;  /* 0x4b80000005058820 */ /* 0x000fe20000400000 */
[----:B------:R-:W-:Y:S01]  /*7380*/  @!P0 FMUL R6, R6, 16777216 ;  /* 0x4b80000006068820 */ /* 0x000fe20000400000 */
[----:B------:R-:W-:Y:S01]  /*7390*/  @!P0 FMUL R7, R7, 16777216 ;  /* 0x4b80000007078820 */ /* 0x000fe20000400000 */
[----:B------:R-:W-:Y:S01]  /*73a0*/  @!P0 FMUL R18, R18, 16777216 ;  /* 0x4b80000012128820 */ /* 0x000fe20000400000 */
[----:B------:R-:W-:Y:S01]  /*73b0*/  FMUL R9, R23, R10 ;  /* 0x0000000a17097220 */ /* 0x000fe20000400000 */
[----:B------:R-:W-:Y:S01]  /*73c0*/  @!P0 FMUL R12, R12, 16777216 ;  /* 0x4b8000000c0c8820 */ /* 0x000fe20000400000 */
[----:B------:R-:W-:Y:S01]  /*73d0*/  @!P0 FMUL R13, R13, 16777216 ;  /* 0x4b8000000d0d8820 */ /* 0x000fe20000400000 */
[----:B------:R-:W-:Y:S01]  /*73e0*/  @!P0 FMUL R14, R14, 16777216 ;  /* 0x4b8000000e0e8820 */ /* 0x000fe20000400000 */
[----:B------:R-:W-:Y:S01]  /*73f0*/  @!P0 FMUL R15, R15, 16777216 ;  /* 0x4b8000000f0f8820 */ /* 0x000fe20000400000 */
[----:B------:R-:W-:Y:S01]  /*7400*/  @!P0 FMUL R19, R19, 16777216 ;  /* 0x4b80000013138820 */ /* 0x000fe20000400000 */
        /* <DEDUP_REMOVED lines=12> */
[----:B------:R-:W-:Y:S01]  /*74d0*/  FMUL R18, R23, R19 ;  /* 0x0000001317127220 */ /* 0x000fe20000400000 */
[----:B------:R-:W-:Y:S01]  /*74e0*/  F2FP.BF16.F32.PACK_AB R24, R25, R4 ;  /* 0x000000041918723e */ /* 0x000fe200000010ff */
[----:B------:R-:W-:Y:S01]  /*74f0*/  FFMA.FTZ R3, R22, R3, -0.72134751081466674805 ;  /* 0xbf38aa3b16037423 */ /* 0x000fe20000010003 */
[----:B------:R-:W-:-:S02]  /*7500*/  F2FP.BF16.F32.PACK_AB R25, R8, R5 ;  /* 0x000000050819723e */ /* 0x000fc400000010ff */
[----:B------:R-:W-:Y:S01]  /*7510*/  F2FP.BF16.F32.PACK_AB R26, R9, R6 ;  /* 0x00000006091a723e */ /* 0x000fe200000010ff */
[----:B------:R-:W-:Y:S01]  /*7520*/  FMUL R9, R22, R3 ;  /* 0x0000000316097220 */ /* 0x000fe20000400000 */
[----:B------:R-:W-:Y:S02]  /*7530*/  F2FP.BF16.F32.PACK_AB R27, R10, R7 ;  /* 0x000000070a1b723e */ /* 0x000fe400000010ff */
[----:B------:R-:W-:Y:S01]  /*7540*/  F2FP.BF16.F32.PACK_AB R12, R11, R12 ;  /* 0x0000000c0b0c723e */ /* 0x000fe200000010ff */
[----:B------:R-:W-:Y:S01]  /*7550*/  FMUL R9, R22, R9 ;  /* 0x0000000916097220 */ /* 0x000fe20000400000 */
[----:B------:R-:W-:Y:S01]  /*7560*/  F2FP.BF16.F32.PACK_AB R13, R16, R13 ;  /* 0x0000000d100d723e */ /* 0x000fe200000010ff */
[----:B---3--:R2:W-:Y:S01]  /*7570*/  STSM.16.M88.4 [R40], R24 ;  /* 0x0000001828007844 */ /* 0x0085e20000000200 */
[----:B------:R-:W-:Y:S01]  /*7580*/  F2FP.BF16.F32.PACK_AB R14, R17, R14 ;  /* 0x0000000e110e723e */ /* 0x000fe200000010ff */
[----:B------:R-:W-:Y:S01]  /*7590*/  FFMA.FTZ R22, R22, 1.4426950216293334961, R9 ;  /* 0x3fb8aa3b16167823 */ /* 0x000fe20000010009 */
[----:B------:R-:W-:Y:S01]  /*75a0*/  F2FP.BF16.F32.PACK_AB R15, R18, R15 ;  /* 0x0000000f120f723e */ /* 0x000fe200000010ff */
[----:B------:R-:W2:Y:S01]  /*75b0*/  LDC.64 R16, c[0x0][0x398] ;  /* 0x0000e600ff107b82 */ /* 0x000ea20000000a00 */
[----:B------:R-:W-:-:S02]  /*75c0*/  SHF.R.U32.HI R10, RZ, 0x2, R2 ;  /* 0x00000002ff0a7819 */ /* 0x000fc40000011602 */
[----:B------:R-:W-:Y:S01]  /*75d0*/  ISETP.GE.U32.AND P0, PT, R31, 0x7f800000, PT ;  /* 0x7f8000001f00780c */ /* 0x000fe20003f06070 */
[----:B------:R3:W-:Y:S01]  /*75e0*/  STSM.16.M88.4 [R40+0x400], R12 ;  /* 0x0004000c28007844 */ /* 0x0007e20000000200 */
[----:B------:R-:W-:Y:S02]  /*75f0*/  LOP3.LUT R11, R10, 0x38, RZ, 0xc0, !PT ;  /* 0x000000380a0b7812 */ /* 0x000fe400078ec0ff */
[----:B------:R-:W-:Y:S01]  /*7600*/  FSEL R3, RZ, -23, P3 ;  /* 0xc1b80000ff037808 */ /* 0x000fe20001800000 */
[----:B------:R-:W-:Y:S01]  /*7610*/  BAR.SYNC.DEFER_BLOCKING 0x0 ;  /* 0x0000000000007b1d */ /* 0x000fe20000010000 */
[--C-:B------:R-:W-:Y:S02]  /*7620*/  LOP3.LUT R30, R11, 0x1f, R2.reuse, 0xf8, !PT ;  /* 0x0000001f0b1e7812 */ /* 0x100fe400078ef802 */
[----:B------:R-:W-:Y:S01]  /*7630*/  SHF.R.U32.HI R11, RZ, 0x6, R2 ;  /* 0x00000006ff0b7819 */ /* 0x000fe20000011602 */
[----:B------:R-:W-:Y:S01]  /*7640*/  IMAD R2, R0, UR5, RZ ;  /* 0x0000000500027c24 */ /* 0x000fe2000f8e02ff */
[----:B------:R-:W-:Y:S01]  /*7650*/  I2FP.F32.S32 R8, R21 ;  /* 0x0000001500087245 */ /* 0x000fe20000201400 */
[----:B------:R-:W-:Y:S01]  /*7660*/  UIMAD.WIDE UR4, UR4, 0x2, URZ ;  /* 0x00000002040478a5 */ /* 0x000fe2000f8e02ff */
[----:B------:R-:W-:Y:S01]  /*7670*/  SGXT.U32 R11, R11, 0x2 ;  /* 0x000000020b0b781a */ /* 0x000fe20000000000 */
[----:B------:R-:W-:-:S02]  /*7680*/  IMAD.SHL.U32 R9, R2, 0x2, RZ ;  /* 0x0000000202097824 */ /* 0x000fc400078e00ff */
[----:B------:R-:W-:Y:S01]  /*7690*/  FFMA.FTZ R3, R8, 1.1920928955078125e-07, R3 ;  /* 0x3400000008037823 */ /* 0x000fe20000010003 */
[----:B------:R-:W-:Y:S02]  /*76a0*/  @P0 IMAD.MOV.U32 R8, RZ, RZ, 0x7f800000 ;  /* 0x7f800000ff080424 */ /* 0x000fe400078e00ff */
[----:B-1----:R-:W-:Y:S02]  /*76b0*/  IMAD R10, R11, R38, RZ ;  /* 0x000000260b0a7224 */ /* 0x002fe400078e02ff */
[----:B------:R-:W-:Y:S01]  /*76c0*/  FADD R3, R3, R22 ;  /* 0x0000001603037221 */ /* 0x000fe20000000000 */
[----:B------:R-:W-:Y:S01]  /*76d0*/  @P0 FFMA.FTZ R3, R31, R8, +INF ;  /* 0x7f8000001f030423 */ /* 0x000fe20000010008 */
[----:B------:R-:W-:Y:S01]  /*76e0*/  IMAD.SHL.U32 R8, R30, 0x8, RZ ;  /* 0x000000081e087824 */ /* 0x000fe200078e00ff */
[----:B--2---:R-:W-:Y:S01]  /*76f0*/  IADD3 R26, P0, P2, R9, UR6, R16 ;  /* 0x00000006091a7c10 */ /* 0x004fe2000fa1e010 */
[----:B------:R-:W-:Y:S01]  /*7700*/  IMAD R11, R38, 0x4, R10 ;  /* 0x00000004260b7824 */ /* 0x000fe200078e020a */
[----:B------:R-:W1:Y:S01]  /*7710*/  LDCU UR4, c[0x0][0x3ec] ;  /* 0x00007d80ff0477ac */ /* 0x000e620008000800 */
[----:B------:R-:W-:Y:S01]  /*7720*/  IMAD.HI R2, R2, 0x2, RZ ;  /* 0x0000000202027827 */ /* 0x000fe200078e02ff */
[----:B---3--:R-:W-:-:S02]  /*7730*/  LOP3.LUT R15, R8, 0xc0, RZ, 0xc0, !PT ;  /* 0x000000c0080f7812 */ /* 0x008fc400078ec0ff */
[----:B------:R-:W-:Y:S01]  /*7740*/  FSEL R9, R3, -INF , P1 ;  /* 0xff80000003097808 */ /* 0x000fe20000800000 */
[----:B------:R-:W2:Y:S01]  /*7750*/  LDSM.16.M88.4 R4, [R29] ;  /* 0x000000001d04783b */ /* 0x000ea20000000200 */
[----:B------:R-:W-:Y:S01]  /*7760*/  IMAD R13, R38, 0x4, R11 ;  /* 0x00000004260d7824 */ /* 0x000fe200078e020b */
[----:B------:R-:W-:Y:S01]  /*7770*/  IADD3 R31, PT, PT, R15, UR16, R28 ;  /* 0x000000100f1f7c10 */ /* 0x000fe2000fffe01c */
[----:B------:R-:W-:Y:S01]  /*7780*/  IMAD.SHL.U32 R30, R30, 0x10, RZ ;  /* 0x000000101e1e7824 */ /* 0x000fe200078e00ff */
[----:B------:R-:W-:Y:S01]  /*7790*/  IADD3.X R36, PT, PT, R2, UR5, R17, P0, P2 ;  /* 0x0000000502247c10 */ /* 0x000fe200087e4411 */
[----:B------:R-:W-:Y:S01]  /*77a0*/  IMAD R14, R38, 0x4, R13 ;  /* 0x00000004260e7824 */ /* 0x000fe200078e020d */
[----:B------:R-:W3:Y:S01]  /*77b0*/  LDSM.16.M88.4 R32, [R29+0x800] ;  /* 0x000800001d20783b */ /* 0x000ee20000000200 */
[-C--:B------:R-:W-:Y:S01]  /*77c0*/  LEA R2, P0, R10, R26.reuse, 0x1 ;  /* 0x0000001a0a027211 */ /* 0x080fe200078008ff */
[----:B------:R-:W-:Y:S01]  /*77d0*/  FFMA R28, R9, 0.69314718246459960938, R20 ;  /* 0x3f317218091c7823 */ /* 0x000fe20000000014 */
[----:B------:R-:W-:Y:S01]  /*77e0*/  IMAD R15, R38, 0x4, R14 ;  /* 0x00000004260f7824 */ /* 0x000fe200078e020e */
[----:B------:R-:W-:-:S02]  /*77f0*/  LEA R8, P1, R11, R26, 0x1 ;  /* 0x0000001a0b087211 */ /* 0x000fc400078208ff */
[-C--:B------:R-:W-:Y:S01]  /*7800*/  LEA.HI.X.SX32 R3, R10, R36.reuse, 0x1, P0 ;  /* 0x000000240a037211 */ /* 0x080fe200000f0eff */
[C---:B------:R-:W-:Y:S01]  /*7810*/  IMAD R16, R38.reuse, 0x4, R15 ;  /* 0x0000000426107824 */ /* 0x040fe200078e020f */
[----:B------:R-:W-:Y:S01]  /*7820*/  LEA.HI.X.SX32 R9, R11, R36, 0x1, P1 ;  /* 0x000000240b097211 */ /* 0x000fe200008f0eff */
[----:B-1----:R-:W-:Y:S01]  /*7830*/  UIMAD UR4, UR7, UR4, URZ ;  /* 0x00000004070472a4 */ /* 0x002fe2000f8e02ff */
[CC--:B------:R-:W-:Y:S01]  /*7840*/  LEA R10, P0, R13.reuse, R26.reuse, 0x1 ;  /* 0x0000001a0d0a7211 */ /* 0x0c0fe200078008ff */
[----:B------:R-:W-:Y:S01]  /*7850*/  IMAD R17, R38, 0x4, R16 ;  /* 0x0000000426117824 */ /* 0x000fe200078e0210 */
[----:B------:R-:W-:Y:S01]  /*7860*/  LEA R12, P1, R14, R26, 0x1 ;  /* 0x0000001a0e0c7211 */ /* 0x000fe200078208ff */
[----:B------:R-:W-:Y:S01]  /*7870*/  USHF.L.U32 UR6, UR4, 0x2, URZ ;  /* 0x0000000204067899 */ /* 0x000fe200080006ff */
[-C--:B------:R-:W-:Y:S01]  /*7880*/  LEA.HI.X.SX32 R11, R13, R36.reuse, 0x1, P0 ;  /* 0x000000240d0b7211 */ /* 0x080fe200000f0eff */
[----:B------:R-:W-:Y:S01]  /*7890*/  IMAD R18, R38, 0x4, R17 ;  /* 0x0000000426127824 */ /* 0x000fe200078e0211 */
[----:B------:R-:W-:Y:S01]  /*78a0*/  LEA.HI.X.SX32 R13, R14, R36, 0x1, P1 ;  /* 0x000000240e0d7211 */ /* 0x000fe200008f0eff */
[----:B------:R-:W-:Y:S01]  /*78b0*/  UIMAD.WIDE UR4, UR4, 0x4, URZ ;  /* 0x00000004040478a5 */ /* 0x000fe2000f8e02ff */
[----:B------:R-:W-:Y:S01]  /*78c0*/  LEA R14, P1, R16, R26, 0x1 ;  /* 0x0000001a100e7211 */ /* 0x000fe200078208ff */
[----:B------:R-:W-:Y:S01]  /*78d0*/  IMAD R19, R38, 0x4, R18 ;  /* 0x0000000426137824 */ /* 0x000fe200078e0212 */
[----:B------:R-:W-:-:S03]  /*78e0*/  LOP3.LUT R30, R30, 0xf0, RZ, 0xc0, !PT ;  /* 0x000000f01e1e7812 */ /* 0x000fc600078ec0ff */
[----:B------:R-:W-:-:S04]  /*78f0*/  IMAD R20, R38, 0x4, R19 ;  /* 0x0000000426147824 */ /* 0x000fc800078e0213 */
[----:B------:R-:W-:-:S04]  /*7900*/  IMAD R21, R38, 0x4, R20 ;  /* 0x0000000426157824 */ /* 0x000fc800078e0214 */
[C---:B------:R-:W-:Y:S01]  /*7910*/  IMAD R22, R38.reuse, 0x4, R21 ;  /* 0x0000000426167824 */ /* 0x040fe200078e0215 */
[----:B--2---:R1:W-:Y:S03]  /*7920*/  STG.E.U16 desc[UR30][R2.64], R4 ;  /* 0x0000000402007986 */ /* 0x0043e6000c10151e */
[----:B------:R-:W-:Y:S01]  /*7930*/  IMAD R23, R38, 0x4, R22 ;  /* 0x0000000426177824 */ /* 0x000fe200078e0216 */
[----:B------:R-:W-:-:S03]  /*7940*/  PRMT R37, R6, 0x7632, R37 ;  /* 0x0000763206257816 */ /* 0x000fc60000000025 */
[----:B------:R-:W-:-:S04]  /*7950*/  IMAD R25, R38, 0x4, R23 ;  /* 0x0000000426197824 */ /* 0x000fc800078e0217 */
[----:B------:R-:W-:Y:S01]  /*7960*/  IMAD R27, R38, 0x4, R25 ;  /* 0x00000004261b7824 */ /* 0x000fe200078e0219 */
[----:B-1----:R-:W-:-:S03]  /*7970*/  PRMT R3, R4, 0x7632, R3 ;  /* 0x0000763204037816 */ /* 0x002fc60000000003 */
[----:B------:R-:W-:Y:S01]  /*7980*/  IMAD R29, R38, 0x4, R27 ;  /* 0x00000004261d7824 */ /* 0x000fe200078e021b */
[-C--:B------:R-:W-:Y:S01]  /*7990*/  LEA R2, P0, R15, R26.reuse, 0x1 ;  /* 0x0000001a0f027211 */ /* 0x080fe200078008ff */
[----:B------:R1:W-:Y:S04]  /*79a0*/  STG.E.U16 desc[UR30][R8.64], R3 ;  /* 0x0000000308007986 */ /* 0x0003e8000c10151e */
[----:B------:R2:W-:Y:S01]  /*79b0*/  STG.E.U16 desc[UR30][R10.64], R5 ;  /* 0x000000050a007986 */ /* 0x0005e2000c10151e */
[----:B-1----:R-:W-:Y:S02]  /*79c0*/  PRMT R9, R5, 0x7632, R9 ;  /* 0x0000763205097816 */ /* 0x002fe40000000009 */
[----:B------:R-:W-:Y:S02]  /*79d0*/  LEA R8, P2, R17, R26, 0x1 ;  /* 0x0000001a11087211 */ /* 0x000fe400078408ff */
[-C--:B------:R-:W-:Y:S01]  /*79e0*/  LEA.HI.X.SX32 R3, R15, R36.reuse, 0x1, P0 ;  /* 0x000000240f037211 */ /* 0x080fe200000f0eff */
[----:B------:R1:W-:Y:S01]  /*79f0*/  STG.E.U16 desc[UR30][R12.64], R9 ;  /* 0x000000090c007986 */ /* 0x0003e2000c10151e */
[----:B------:R-:W-:-:S02]  /*7a00*/  LEA.HI.X.SX32 R15, R16, R36, 0x1, P1 ;  /* 0x00000024100f7211 */ /* 0x000fc400008f0eff */
[CC--:B------:R-:W-:Y:S01]  /*7a10*/  LEA R4, P0, R18.reuse, R26.reuse, 0x1 ;  /* 0x0000001a12047211 */ /* 0x0c0fe200078008ff */
[----:B------:R4:W-:Y:S01]  /*7a20*/  STG.E.U16 desc[UR30][R2.64], R6 ;  /* 0x0000000602007986 */ /* 0x0009e2000c10151e */
[C---:B--2---:R-:W-:Y:S02]  /*7a30*/  LEA R10, P1, R19.reuse, R26, 0x1 ;  /* 0x0000001a130a7211 */ /* 0x044fe400078208ff */
[-C--:B------:R-:W-:Y:S01]  /*7a40*/  LEA.HI.X.SX32 R5, R18, R36.reuse, 0x1, P0 ;  /* 0x0000002412057211 */ /* 0x080fe200000f0eff */
[----:B------:R-:W-:Y:S01]  /*7a50*/  STG.E.U16 desc[UR30][R14.64], R37 ;  /* 0x000000250e007986 */ /* 0x000fe2000c10151e */
[----:B------:R-:W-:Y:S02]  /*7a60*/  LEA.HI.X.SX32 R11, R19, R36, 0x1, P1 ;  /* 0x00000024130b7211 */ /* 0x000fe400008f0eff */
[----:B------:R-:W-:Y:S02]  /*7a70*/  LEA R16, P0, R21, R26, 0x1 ;  /* 0x0000001a15107211 */ /* 0x000fe400078008ff */
[----:B-1----:R-:W-:-:S02]  /*7a80*/  LEA.HI.X.SX32 R9, R17, R36, 0x1, P2 ;  /* 0x0000002411097211 */ /* 0x002fc400010f0eff */
[-C--:B------:R-:W-:Y:S02]  /*7a90*/  LEA R12, P2, R20, R26.reuse, 0x1 ;  /* 0x0000001a140c7211 */ /* 0x080fe400078408ff */
[----:B------:R-:W-:Y:S01]  /*7aa0*/  LEA R18, P1, R22, R26, 0x1 ;  /* 0x0000001a16127211 */ /* 0x000fe200078208ff */
[----:B------:R1:W-:Y:S01]  /*7ab0*/  STG.E.U16 desc[UR30][R8.64], R7 ;  /* 0x0000000708007986 */ /* 0x0003e2000c10151e */
[----:B------:R-:W-:Y:S02]  /*7ac0*/  LEA.HI.X.SX32 R13, R20, R36, 0x1, P2 ;  /* 0x00000024140d7211 */ /* 0x000fe400010f0eff */
[----:B----4-:R-:W-:Y:S02]  /*7ad0*/  PRMT R3, R7, 0x7632, R3 ;  /* 0x0000763207037816 */ /* 0x010fe40000000003 */
[----:B------:R-:W-:Y:S02]  /*7ae0*/  LEA R20, P2, R23, R26, 0x1 ;  /* 0x0000001a17147211 */ /* 0x000fe400078408ff */
[-C--:B------:R-:W-:Y:S01]  /*7af0*/  LEA.HI.X.SX32 R17, R21, R36.reuse, 0x1, P0 ;  /* 0x0000002415117211 */ /* 0x080fe200000f0eff */
[----:B------:R2:W-:Y:S01]  /*7b00*/  STG.E.U16 desc[UR30][R4.64], R3 ;  /* 0x0000000304007986 */ /* 0x0005e2000c10151e */
[----:B------:R-:W-:-:S02]  /*7b10*/  LEA.HI.X.SX32 R19, R22, R36, 0x1, P1 ;  /* 0x0000002416137211 */ /* 0x000fc400008f0eff */
[----:B------:R-:W-:Y:S01]  /*7b20*/  LEA R22, P0, R25, R26, 0x1 ;  /* 0x0000001a19167211 */ /* 0x000fe200078008ff */
[----:B---3--:R3:W-:Y:S01]  /*7b30*/  STG.E.U16 desc[UR30][R10.64], R32 ;  /* 0x000000200a007986 */ /* 0x0087e2000c10151e */
[----:B-1----:R-:W-:Y:S01]  /*7b40*/  PRMT R9, R32, 0x7632, R9 ;  /* 0x0000763220097816 */ /* 0x002fe20000000009 */
[----:B------:R-:W1:Y:S01]  /*7b50*/  LDC.64 R6, c[0x0][0x3a0] ;  /* 0x0000e800ff067b82 */ /* 0x000e620000000a00 */
[----:B------:R-:W-:Y:S02]  /*7b60*/  LEA.HI.X.SX32 R21, R23, R36, 0x1, P2 ;  /* 0x0000002417157211 */ /* 0x000fe400010f0eff */
[-C--:B------:R-:W-:Y:S01]  /*7b70*/  LEA R24, P1, R27, R26.reuse, 0x1 ;  /* 0x0000001a1b187211 */ /* 0x080fe200078208ff */
[----:B------:R4:W-:Y:S01]  /*7b80*/  STG.E.U16 desc[UR30][R12.64], R9 ;  /* 0x000000090c007986 */ /* 0x0009e2000c10151e */
[----:B------:R-:W-:Y:S01]  /*7b90*/  LEA R26, P2, R29, R26, 0x1 ;  /* 0x0000001a1d1a7211 */ /* 0x000fe200078408ff */
[C---:B--2---:R-:W-:Y:S01]  /*7ba0*/  IMAD.SHL.U32 R3, R0.reuse, 0x4, RZ ;  /* 0x0000000400037824 */ /* 0x044fe200078e00ff */
[----:B------:R-:W-:Y:S01]  /*7bb0*/  PRMT R5, R33, 0x7632, R5 ;  /* 0x0000763221057816 */ /* 0x000fe20000000005 */
[----:B------:R-:W-:Y:S01]  /*7bc0*/  STG.E.U16 desc[UR30][R16.64], R33 ;  /* 0x0000002110007986 */ /* 0x000fe2000c10151e */
[-C--:B------:R-:W-:Y:S01]  /*7bd0*/  LEA.HI.X.SX32 R23, R25, R36.reuse, 0x1, P0 ;  /* 0x0000002419177211 */ /* 0x080fe200000f0eff */
[----:B------:R-:W-:Y:S01]  /*7be0*/  IMAD.HI R0, R0, 0x4, RZ ;  /* 0x0000000400007827 */ /* 0x000fe200078e02ff */
[----:B---3--:R-:W-:Y:S01]  /*7bf0*/  PRMT R11, R34, 0x7632, R11 ;  /* 0x00007632220b7816 */ /* 0x008fe2000000000b */
[----:B------:R-:W-:Y:S01]  /*7c00*/  STG.E.U16 desc[UR30][R18.64], R5 ;  /* 0x0000000512007986 */ /* 0x000fe2000c10151e */
[----:B------:R-:W-:-:S02]  /*7c10*/  LEA.HI.X.SX32 R25, R27, R36, 0x1, P1 ;  /* 0x000000241b197211 */ /* 0x000fc400008f0eff */
[----:B------:R-:W-:Y:S01]  /*7c20*/  LEA.HI.X.SX32 R27, R29, R36, 0x1, P2 ;  /* 0x000000241d1b7211 */ /* 0x000fe200010f0eff */
[----:B------:R-:W-:Y:S01]  /*7c30*/  STG.E.U16 desc[UR30][R20.64], R34 ;  /* 0x0000002214007986 */ /* 0x000fe2000c10151e */
[----:B----4-:R-:W-:Y:S02]  /*7c40*/  PRMT R13, R35, 0x7632, R13 ;  /* 0x00007632230d7816 */ /* 0x010fe4000000000d */
[----:B------:R-:W-:Y:S01]  /*7c50*/  ISETP.GE.U32.AND P0, PT, R39, 0x40, PT ;  /* 0x000000402700780c */ /* 0x000fe20003f06070 */
[----:B------:R-:W-:Y:S04]  /*7c60*/  STG.E.U16 desc[UR30][R22.64], R11 ;  /* 0x0000000b16007986 */ /* 0x000fe8000c10151e */
[----:B------:R-:W-:Y:S01]  /*7c70*/  STG.E.U16 desc[UR30][R24.64], R35 ;  /* 0x0000002318007986 */ /* 0x000fe2000c10151e */
[----:B-1----:R-:W-:-:S03]  /*7c80*/  IADD3 R2, P1, P2, R3, UR6, R6 ;  /* 0x0000000603027c10 */ /* 0x002fc6000fa3e006 */
[----:B------:R-:W-:Y:S01]  /*7c90*/  STG.E.U16 desc[UR30][R26.64], R13 ;  /* 0x0000000d1a007986 */ /* 0x000fe2000c10151e */
[----:B------:R-:W-:Y:S01]  /*7ca0*/  IADD3.X R3, PT, PT, R0, UR5, R7, P1, P2 ;  /* 0x0000000500037c10 */ /* 0x000fe20008fe4407 */
[----:B------:R-:W-:Y:S06]  /*7cb0*/  BAR.SYNC.DEFER_BLOCKING 0x0 ;  /* 0x0000000000007b1d */ /* 0x000fec0000010000 */
[----:B------:R-:W-:Y:S02]  /*7cc0*/  STSM.16.M88 [R31], R28 ;  /* 0x0000001c1f007844 */ /* 0x000fe40000000000 */
[----:B------:R-:W-:Y:S06]  /*7cd0*/  BAR.SYNC.DEFER_BLOCKING 0x0 ;  /* 0x0000000000007b1d */ /* 0x000fec0000010000 */
[----:B------:R-:W1:Y:S04]  /*7ce0*/  LDSM.16.M88 R5, [R30+UR16] ;  /* 0x000000101e05783b */ /* 0x000e680008000000 */
[----:B-1----:R1:W-:Y:S01]  /*7cf0*/  @!P0 STG.E desc[UR30][R2.64], R5 ;  /* 0x0000000502008986 */ /* 0x0023e2000c10191e */
[----:B------:R-:W-:Y:S06]  /*7d00*/  BAR.SYNC.DEFER_BLOCKING 0x0 ;  /* 0x0000000000007b1d */ /* 0x000fec0000010000 */
[----:B------:R-:W-:Y:S05]  /*7d10*/  BRA.U UP0, `(.L_x_20) ;  /* 0x0000000100a07547 */ /* 0x000fea000b800000 */
[----:B------:R-:W2:Y:S01]  /*7d20*/  S2UR UR5, SR_CgaCtaId ;  /* 0x00000000000579c3 */ /* 0x000ea20000008800 */
[----:B------:R-:W-:Y:S01]  /*7d30*/  NOP ;  /* 0x0000000000007918 */ /* 0x000fe20000000000 */
[----:B------:R-:W-:Y:S01]  /*7d40*/  UMOV UR4, 0x50 ;  /* 0x0000005000047882 */ /* 0x000fe20000000000 */
[----:B------:R-:W-:Y:S02]  /*7d50*/  IMAD.U32 R0, RZ, RZ, UR17 ;  /* 0x00000011ff007e24 */ /* 0x000fe4000f8e00ff */
[----:B-1----:R-:W-:Y:S02]  /*7d60*/  IMAD.MOV.U32 R3, RZ, RZ, 0xf ;  /* 0x0000000fff037424 */ /* 0x002fe400078e00ff */
[----:B------:R-:W-:Y:S01]  /*7d70*/  IMAD.MOV.U32 R7, RZ, RZ, 0x1 ;  /* 0x00000001ff077424 */ /* 0x000fe200078e00ff */
[----:B------:R-:W-:-:S04]  /*7d80*/  LOP3.LUT R0, R0, 0xffff, RZ, 0xc0, !PT ;  /* 0x0000ffff00007812 */ /* 0x000fc800078ec0ff */
[----:B------:R-:W-:-:S05]  /*7d90*/  SHF.R.U32.HI R0, RZ, 0x5, R0 ;  /* 0x00000005ff007819 */ /* 0x000fca0000011600 */
[----:B------:R-:W-:Y:S01]  /*7da0*/  VIADD R2, R0, 0x10 ;  /* 0x0000001000027836 */ /* 0x000fe20000000000 */
[----:B------:R-:W-:Y:S01]  /*7db0*/  SHF.L.U32 R0, R3, R0, RZ ;  /* 0x0000000003007219 */ /* 0x000fe200000006ff */
[----:B--2---:R-:W-:-:S03]  /*7dc0*/  ULEA UR6, UR5, UR4, 0x18 ;  /* 0x0000000405067291 */ /* 0x004fc6000f8ec0ff */
[----:B------:R-:W-:-:S04]  /*7dd0*/  SHF.L.U32 R3, R7, R2, RZ ;  /* 0x0000000207037219 */ /* 0x000fc800000006ff */
[----:B------:R-:W-:Y:S02]  /*7de0*/  LOP3.LUT R0, R3, R0, RZ, 0xfc, !PT ;  /* 0x0000000003007212 */ /* 0x000fe400078efcff */
[----:B------:R-:W1:Y:S02]  /*7df0*/  LDS R5, [UR6] ;  /* 0x00000006ff057984 */ /* 0x000e640008000800 */
[C---:B------:R-:W-:Y:S02]  /*7e00*/  LOP3.LUT R2, R0.reuse, 0xffff, RZ, 0xc0, !PT ;  /* 0x0000ffff00027812 */ /* 0x040fe400078ec0ff */
[----:B-1----:R-:W-:-:S04]  /*7e10*/  LOP3.LUT R3, R0, 0xffff, R5, 0x80, !PT ;  /* 0x0000ffff00037812 */ /* 0x002fc800078e8005 */
[----:B------:R-:W-:-:S13]  /*7e20*/  ISETP.NE.AND P0, PT, R3, R2, PT ;  /* 0x000000020300720c */ /* 0x000fda0003f05270 */
[----:B------:R-:W-:Y:S05]  /*7e30*/  @P0 BRA `(.L_x_21) ;  /* 0x0000000000500947 */ /* 0x000fea0003800000 */
[----:B------:R-:W-:Y:S02]  /*7e40*/  SHF.R.U32.HI R5, RZ, 0x10, R5 ;  /* 0x00000010ff057819 */ /* 0x000fe40000011605 */
[----:B------:R-:W-:-:S04]  /*7e50*/  SHF.R.U32.HI R2, RZ, 0x10, R0 ;  /* 0x00000010ff027819 */ /* 0x000fc80000011600 */
[----:B------:R-:W-:-:S04]  /*7e60*/  LOP3.LUT R5, R5, R2, RZ, 0xc0, !PT ;  /* 0x0000000205057212 */ /* 0x000fc800078ec0ff */
[----:B------:R-:W-:-:S13]  /*7e70*/  ISETP.NE.AND P0, PT, R5, R2, PT ;  /* 0x000000020500720c */ /* 0x000fda0003f05270 */
[----:B------:R-:W-:Y:S05]  /*7e80*/  @P0 BRA `(.L_x_22) ;  /* 0x0000000000300947 */ /* 0x000fea0003800000 */
[----:B------:R-:W-:Y:S01]  /*7e90*/  R2UR UR4, R0 ;  /* 0x00000000000472ca */ /* 0x000fe200000e0000 */
[----:B------:R-:W-:Y:S01]  /*7ea0*/  VOTEU.ANY UR5, UPT, PT ;  /* 0x0000000000057886 */ /* 0x000fe200038e0100 */
[----:B------:R-:W1:Y:S01]  /*7eb0*/  S2R R0, SR_LANEID ;  /* 0x0000000000007919 */ /* 0x000e620000000000 */
[----:B------:R-:W-:-:S10]  /*7ec0*/  UFLO.U32 UR5, UR5 ;  /* 0x00000005000572bd */ /* 0x000fd400080e0000 */
[----:B------:R-:W-:-:S06]  /*7ed0*/  ULOP3.LUT UR4, URZ, UR4, URZ, 0x33, !UPT ;  /* 0x00000004ff047292 */ /* 0x000fcc000f8e33ff */
[----:B------:R-:W-:-:S04]  /*7ee0*/  IMAD.U32 R2, RZ, RZ, UR4 ;  /* 0x00000004ff027e24 */ /* 0x000fc8000f8e00ff */
[----:B------:R-:W2:Y:S02]  /*7ef0*/  REDUX UR7, R2 ;  /* 0x00000000020773c4 */ /* 0x000ea40000000000 */
[----:B------:R3:W-:Y:S01]  /*7f00*/  UTCATOMSWS.AND URZ, UR4 ;  /* 0x0000000400ff79e3 */ /* 0x0007e20008000000 */
[----:B-1----:R-:W-:Y:S01]  /*7f10*/  ISETP.EQ.U32.AND P0, PT, R0, UR5, PT ;  /* 0x0000000500007c0c */ /* 0x002fe2000bf02070 */
[----:B--2---:R-:W-:-:S12]  /*7f20*/  IMAD.U32 R0, RZ, RZ, UR7 ;  /* 0x00000007ff007e24 */ /* 0x004fd8000f8e00ff */
[----:B------:R3:W-:Y:S01]  /*7f30*/  @P0 ATOMS.AND RZ, [UR6], R0 ;  /* 0x00000000ffff098c */ /* 0x0007e2000a800006 */
[----:B------:R-:W-:Y:S05]  /*7f40*/  BRA `(.L_x_20) ;  /* 0x0000000000147947 */ /* 0x000fea0003800000 */
.L_x_22:
[----:B------:R-:W-:-:S07]  /*7f50*/  MOV R2, 0x7f70 ;  /* 0x00007f7000027802 */ /* 0x000fce0000000f00 */
[----:B0-----:R-:W-:Y:S05]  /*7f60*/  CALL.REL.NOINC `($__internal_0_$__cuda_sm10x_tcgen05_guardrail_trap_col_being_dealloced_not_returned_by_alloc) ;  /* 0x0000000000447944 */ /* 0x001fea0003c00000 */
[----:B------:R-:W-:Y:S05]  /*7f70*/  BRA `(.L_x_20) ;  /* 0x0000000000087947 */ /* 0x000fea0003800000 */
.L_x_21:
[----:B------:R-:W-:-:S07]  /*7f80*/  MOV R2, 0x7fa0 ;  /* 0x00007fa000027802 */ /* 0x000fce0000000f00 */
[----:B0-----:R-:W-:Y:S05]  /*7f90*/  CALL.REL.NOINC `($__internal_2_$__cuda_sm10x_tcgen05_guardrail_trap_unallocated_columns_being_dealloced) ;  /* 0x0000000000507944 */ /* 0x001fea0003c00000 */
.L_x_20:
[----:B------:R-:W-:Y:S01]  /*7fa0*/  NOP ;  /* 0x0000000000007918 */ /* 0x000fe20000000000 */
[----:B---3--:R-:W-:Y:S05]  /*7fb0*/  EXIT ;  /* 0x000000000000794d */ /* 0x008fea0003800000 */
.L_x_8:
[----:B------:R-:W1:Y:S02]  /*7fc0*/  SYNCS.PHASECHK.TRANS64.TRYWAIT P0, [UR16+0x4000], RZ ;  /* 0x004000ffff0075a7 */ /* 0x000e640008001110 */
[----:B-1----:R-:W-:Y:S05]  /*7fd0*/  @!P0 BRA `(.L_x_8) ;  /* 0xfffffffc00f88947 */ /* 0x002fea000383ffff */
[----:B------:R-:W-:Y:S05]  /*7fe0*/  BRA `(.L_x_7) ;  /* 0xffffff9c00207947 */ /* 0x000fea000383ffff */
.L_x_14:
[----:B------:R-:W1:Y:S02]  /*7ff0*/  SYNCS.PHASECHK.TRANS64.TRYWAIT P2, [UR16+0xe010], RZ ;  /* 0x00e010ffff0075a7 */ /* 0x000e640008041110 */
[----:B-1----:R-:W-:Y:S05]  /*8000*/  @!P2 BRA `(.L_x_14) ;  /* 0xfffffffc00f8a947 */ /* 0x002fea000383ffff */
[----:B------:R-:W-:Y:S05]  /*8010*/  BRA `(.L_x_23) ;  /* 0xffffffcc00b87947 */ /* 0x000fea000383ffff */
.L_x_15:
[----:B------:R-:W1:Y:S02]  /*8020*/  SYNCS.PHASECHK.TRANS64.TRYWAIT P2, [UR19], R182 ;  /* 0x000000b6ff0075a7 */ /* 0x000e640008041113 */
[----:B-1----:R-:W-:Y:S05]  /*8030*/  @!P2 BRA `(.L_x_15) ;  /* 0xfffffffc00f8a947 */ /* 0x002fea000383ffff */
[----:B------:R-:W-:Y:S05]  /*8040*/  BRA `(.L_x_24) ;  /* 0xffffffe000707947 */ /* 0x000fea000383ffff */
.L_x_19:
[----:B------:R-:W1:Y:S02]  /*8050*/  SYNCS.PHASECHK.TRANS64.TRYWAIT P0, [UR19], R3 ;  /* 0x00000003ff0075a7 */ /* 0x000e640008001113 */
[----:B-1----:R-:W-:Y:S05]  /*8060*/  @!P0 BRA `(.L_x_19) ;  /* 0xfffffffc00f88947 */ /* 0x002fea000383ffff */
[----:B------:R-:W-:Y:S05]  /*8070*/  BRA `(.L_x_18) ;  /* 0xffffffec00b87947 */ /* 0x000fea000383ffff */
        .weak           $__internal_0_$__cuda_sm10x_tcgen05_guardrail_trap_col_being_dealloced_not_returned_by_alloc
        .type           $__internal_0_$__cuda_sm10x_tcgen05_guardrail_trap_col_being_dealloced_not_returned_by_alloc,@function
        .size           $__internal_0_$__cuda_sm10x_tcgen05_guardrail_trap_col_being_dealloced_not_returned_by_alloc,($__internal_1_$__cuda_sm10x_tcgen05_guardrail_trap_phase_invalid_during_alloc - $__internal_0_$__cuda_sm10x_tcgen05_guardrail_trap_col_being_dealloced_not_returned_by_alloc)
$__internal_0_$__cuda_sm10x_tcgen05_guardrail_trap_col_being_dealloced_not_returned_by_alloc:
[----:B------:R-:W-:Y:S05]  /*8080*/  BPT.TRAP 0x1 ;  /* 0x000000040000795c */ /* 0x000fea0000300000 */
[----:B------:R-:W-:-:S04]  /*8090*/  IMAD.MOV.U32 R3, RZ, RZ, 0x0 ;  /* 0x00000000ff037424 */ /* 0x000fc800078e00ff */
[----:B------:R-:W-:Y:S05]  /*80a0*/  RET.REL.NODEC R2 `(attn_fwd) ;  /* 0xffffff7c02d47950 */ /* 0x000fea0003c3ffff */
        .weak           $__internal_1_$__cuda_sm10x_tcgen05_guardrail_trap_phase_invalid_during_alloc
        .type           $__internal_1_$__cuda_sm10x_tcgen05_guardrail_trap_phase_invalid_during_alloc,@function
        .size           $__internal_1_$__cuda_sm10x_tcgen05_guardrail_trap_phase_invalid_during_alloc,($__internal_2_$__cuda_sm10x_tcgen05_guardrail_trap_unallocated_columns_being_dealloced - $__internal_1_$__cuda_sm10x_tcgen05_guardrail_trap_phase_invalid_during_alloc)
$__internal_1_$__cuda_sm10x_tcgen05_guardrail_trap_phase_invalid_during_alloc:
[----:B------:R-:W-:Y:S05]  /*80b0*/  BPT.TRAP 0x1 ;  /* 0x000000040000795c */ /* 0x000fea0000300000 */
[----:B------:R-:W-:-:S04]  /*80c0*/  IMAD.MOV.U32 R5, RZ, RZ, 0x0 ;  /* 0x00000000ff057424 */ /* 0x000fc800078e00ff */
[----:B------:R-:W-:Y:S05]  /*80d0*/  RET.REL.NODEC R4 `(attn_fwd) ;  /* 0xffffff7c04c87950 */ /* 0x000fea0003c3ffff */
        .weak           $__internal_2_$__cuda_sm10x_tcgen05_guardrail_trap_unallocated_columns_being_dealloced
        .type           $__internal_2_$__cuda_sm10x_tcgen05_guardrail_trap_unallocated_columns_being_dealloced,@function
        .size           $__internal_2_$__cuda_sm10x_tcgen05_guardrail_trap_unallocated_columns_being_dealloced,(.L_x_28 - $__internal_2_$__cuda_sm10x_tcgen05_guardrail_trap_unallocated_columns_being_dealloced)
$__internal_2_$__cuda_sm10x_tcgen05_guardrail_trap_unallocated_columns_being_dealloced:
[----:B------:R-:W-:Y:S05]  /*80e0*/  BPT.TRAP 0x1 ;  /* 0x000000040000795c */ /* 0x000fea0000300000 */
[----:B------:R-:W-:-:S04]  /*80f0*/  IMAD.MOV.U32 R3, RZ, RZ, 0x0 ;  /* 0x00000000ff037424 */ /* 0x000fc800078e00ff */
[----:B------:R-:W-:Y:S05]  /*8100*/  RET.REL.NODEC R2 `(attn_fwd) ;  /* 0xffffff7c02bc7950 */ /* 0x000fea0003c3ffff */
.L_x_25:
[----:B------:R-:W-:-:S00]  /*8110*/  BRA `(.L_x_25) ;  /* 0xfffffffc00fc7947 */ /* 0x000fc0000383ffff */
[----:B------:R-:W-:-:S00]  /*8120*/  NOP ;  /* 0x0000000000007918 */ /* 0x000fc00000000000 */
        /* <DEDUP_REMOVED lines=13> */
.L_x_28:


//--------------------- .nv.global.init           --------------------------
	.section	.nv.global.init,"aw",@progbits
.nv.global.init:
	.type		_$_str,@object
	.size		_$_str,(.L_3 - _$_str)
_$_str:
        /*0000*/ 	.byte	0x5f, 0x5f, 0x43, 0x55, 0x44, 0x41, 0x5f, 0x46, 0x54, 0x5a, 0x00
.L_3:


//--------------------- .nv.shared.attn_fwd       --------------------------
	.section	.nv.shared.attn_fwd,"aw",@nobits
	.sectionflags	@""
	.align	16
	.zero		1024


//--------------------- .nv.shared.reserved.0     --------------------------
	.section	.nv.shared.reserved.0,"aw",@nobits
	.align	8
	.weak		__nv_reservedSMEM_offset_0_alias
	.size		__nv_reservedSMEM_offset_0_alias, 0, 64
	.other		__nv_reservedSMEM_offset_0_alias,@"STO_CUDA_RESERVED_SHARED STV_DEFAULT"
__nv_reservedSMEM_offset_0_alias:
	.zero		0
.nv.shared.reserved.0:
	.zero		64
	.weak		__nv_reservedSMEM_allocation_phase
	.type		__nv_reservedSMEM_allocation_phase,@object
	.size		__nv_reservedSMEM_allocation_phase,(.L_0 - __nv_reservedSMEM_allocation_phase)
__nv_reservedSMEM_allocation_phase:
	.zero		1
.L_0:
	.zero		7
	.weak		__nv_reservedSMEM_devtool_atexit_pc
	.type		__nv_reservedSMEM_devtool_atexit_pc,@object
	.size		__nv_reservedSMEM_devtool_atexit_pc,(__nv_reservedSMEM_allocation_mask - __nv_reservedSMEM_devtool_atexit_pc)
__nv_reservedSMEM_devtool_atexit_pc:
	.zero		8
	.weak		__nv_reservedSMEM_allocation_mask
	.type		__nv_reservedSMEM_allocation_mask,@object
	.size		__nv_reservedSMEM_allocation_mask,(.L_2 - __nv_reservedSMEM_allocation_mask)
__nv_reservedSMEM_allocation_mask:
	.zero		4
.L_2:


//--------------------- .nv.constant0.attn_fwd    --------------------------
	.section	.nv.constant0.attn_fwd,"a",@progbits
	.sectionflags	@""
	.align	4
.nv.constant0.attn_fwd:
	.zero		1032


//--------------------- SYMBOLS --------------------------

	.type		.nv.reservedSmem.offset0,@object
	.size		.nv.reservedSmem.offset0,0x4
	.type		.nv.reservedSmem.cap,@object
	.size		.nv.reservedSmem.cap,0x4
